//
// Generated by NVIDIA NVVM Compiler
//
// Compiler Build ID: CL-36424714
// Cuda compilation tools, release 13.0, V13.0.88
// Based on NVVM 20.0.0
//

.version 9.0
.target sm_100
.address_size 64

	// .globl	_Z25multiplyMatrixGPUByBlocksPfS_S_i

.visible .entry _Z25multiplyMatrixGPUByBlocksPfS_S_i(
	.param .u64 .ptr .align 1 _Z25multiplyMatrixGPUByBlocksPfS_S_i_param_0,
	.param .u64 .ptr .align 1 _Z25multiplyMatrixGPUByBlocksPfS_S_i_param_1,
	.param .u64 .ptr .align 1 _Z25multiplyMatrixGPUByBlocksPfS_S_i_param_2,
	.param .u32 _Z25multiplyMatrixGPUByBlocksPfS_S_i_param_3
)
{
	.reg .pred 	%p<10>;
	.reg .b32 	%r<30>;
	.reg .b32 	%f<55>;
	.reg .b64 	%rd<51>;

	ld.param.u64 	%rd11, [_Z25multiplyMatrixGPUByBlocksPfS_S_i_param_0];
	ld.param.u64 	%rd12, [_Z25multiplyMatrixGPUByBlocksPfS_S_i_param_1];
	ld.param.u64 	%rd10, [_Z25multiplyMatrixGPUByBlocksPfS_S_i_param_2];
	ld.param.u32 	%r16, [_Z25multiplyMatrixGPUByBlocksPfS_S_i_param_3];
	cvta.to.global.u64 	%rd1, %rd12;
	cvta.to.global.u64 	%rd2, %rd11;
	setp.lt.s32 	%p1, %r16, 1;
	@%p1 bra 	$L__BB0_12;
	mov.u32 	%r1, %ctaid.y;
	mov.u32 	%r2, %ctaid.x;
	cvta.to.global.u64 	%rd13, %rd10;
	shl.b32 	%r3, %r2, 7;
	shl.b32 	%r4, %r1, 7;
	add.s32 	%r18, %r3, %r1;
	mul.wide.u32 	%rd14, %r18, 4;
	add.s64 	%rd3, %rd13, %rd14;
	ld.global.f32 	%f52, [%rd3];
	and.b32  	%r5, %r16, 7;
	setp.lt.u32 	%p2, %r16, 8;
	mov.b32 	%r28, 0;
	@%p2 bra 	$L__BB0_4;
	and.b32  	%r28, %r16, 2147483640;
	neg.s32 	%r26, %r28;
	mul.wide.u32 	%rd15, %r2, 512;
	add.s64 	%rd16, %rd15, %rd2;
	add.s64 	%rd50, %rd16, 16;
	mul.wide.u32 	%rd17, %r1, 512;
	add.s64 	%rd18, %rd17, %rd1;
	add.s64 	%rd49, %rd18, 16;
$L__BB0_3:
	.pragma "nounroll";
	ld.global.f32 	%f9, [%rd50+-16];
	ld.global.f32 	%f10, [%rd49+-16];
	fma.rn.f32 	%f11, %f9, %f10, %f52;
	st.global.f32 	[%rd3], %f11;
	ld.global.f32 	%f12, [%rd50+-12];
	ld.global.f32 	%f13, [%rd49+-12];
	fma.rn.f32 	%f14, %f12, %f13, %f11;
	st.global.f32 	[%rd3], %f14;
	ld.global.f32 	%f15, [%rd50+-8];
	ld.global.f32 	%f16, [%rd49+-8];
	fma.rn.f32 	%f17, %f15, %f16, %f14;
	st.global.f32 	[%rd3], %f17;
	ld.global.f32 	%f18, [%rd50+-4];
	ld.global.f32 	%f19, [%rd49+-4];
	fma.rn.f32 	%f20, %f18, %f19, %f17;
	st.global.f32 	[%rd3], %f20;
	ld.global.f32 	%f21, [%rd50];
	ld.global.f32 	%f22, [%rd49];
	fma.rn.f32 	%f23, %f21, %f22, %f20;
	st.global.f32 	[%rd3], %f23;
	ld.global.f32 	%f24, [%rd50+4];
	ld.global.f32 	%f25, [%rd49+4];
	fma.rn.f32 	%f26, %f24, %f25, %f23;
	st.global.f32 	[%rd3], %f26;
	ld.global.f32 	%f27, [%rd50+8];
	ld.global.f32 	%f28, [%rd49+8];
	fma.rn.f32 	%f29, %f27, %f28, %f26;
	st.global.f32 	[%rd3], %f29;
	ld.global.f32 	%f30, [%rd50+12];
	ld.global.f32 	%f31, [%rd49+12];
	fma.rn.f32 	%f52, %f30, %f31, %f29;
	st.global.f32 	[%rd3], %f52;
	add.s32 	%r26, %r26, 8;
	add.s64 	%rd50, %rd50, 32;
	add.s64 	%rd49, %rd49, 32;
	setp.ne.s32 	%p3, %r26, 0;
	@%p3 bra 	$L__BB0_3;
$L__BB0_4:
	setp.eq.s32 	%p4, %r5, 0;
	@%p4 bra 	$L__BB0_12;
	and.b32  	%r11, %r16, 3;
	setp.lt.u32 	%p5, %r5, 4;
	@%p5 bra 	$L__BB0_7;
	add.s32 	%r19, %r3, %r28;
	mul.wide.u32 	%rd19, %r19, 4;
	add.s64 	%rd20, %rd2, %rd19;
	ld.global.f32 	%f32, [%rd20];
	add.s32 	%r20, %r28, %r4;
	mul.wide.u32 	%rd21, %r20, 4;
	add.s64 	%rd22, %rd1, %rd21;
	ld.global.f32 	%f33, [%rd22];
	fma.rn.f32 	%f34, %f32, %f33, %f52;
	st.global.f32 	[%rd3], %f34;
	cvt.u64.u32 	%rd23, %r3;
	cvt.u64.u32 	%rd24, %r28;
	add.s64 	%rd25, %rd23, %rd24;
	shl.b64 	%rd26, %rd25, 2;
	add.s64 	%rd27, %rd2, %rd26;
	ld.global.f32 	%f35, [%rd27+4];
	cvt.u64.u32 	%rd28, %r4;
	add.s64 	%rd29, %rd24, %rd28;
	shl.b64 	%rd30, %rd29, 2;
	add.s64 	%rd31, %rd1, %rd30;
	ld.global.f32 	%f36, [%rd31+4];
	fma.rn.f32 	%f37, %f35, %f36, %f34;
	st.global.f32 	[%rd3], %f37;
	ld.global.f32 	%f38, [%rd27+8];
	ld.global.f32 	%f39, [%rd31+8];
	fma.rn.f32 	%f40, %f38, %f39, %f37;
	st.global.f32 	[%rd3], %f40;
	ld.global.f32 	%f41, [%rd27+12];
	ld.global.f32 	%f42, [%rd31+12];
	fma.rn.f32 	%f52, %f41, %f42, %f40;
	st.global.f32 	[%rd3], %f52;
	add.s32 	%r28, %r28, 4;
$L__BB0_7:
	setp.eq.s32 	%p6, %r11, 0;
	@%p6 bra 	$L__BB0_12;
	setp.eq.s32 	%p7, %r11, 1;
	@%p7 bra 	$L__BB0_10;
	add.s32 	%r21, %r3, %r28;
	mul.wide.u32 	%rd32, %r21, 4;
	add.s64 	%rd33, %rd2, %rd32;
	ld.global.f32 	%f43, [%rd33];
	add.s32 	%r22, %r28, %r4;
	mul.wide.u32 	%rd34, %r22, 4;
	add.s64 	%rd35, %rd1, %rd34;
	ld.global.f32 	%f44, [%rd35];
	fma.rn.f32 	%f45, %f43, %f44, %f52;
	st.global.f32 	[%rd3], %f45;
	cvt.u64.u32 	%rd36, %r3;
	cvt.u64.u32 	%rd37, %r28;
	add.s64 	%rd38, %rd36, %rd37;
	shl.b64 	%rd39, %rd38, 2;
	add.s64 	%rd40, %rd2, %rd39;
	ld.global.f32 	%f46, [%rd40+4];
	cvt.u64.u32 	%rd41, %r4;
	add.s64 	%rd42, %rd37, %rd41;
	shl.b64 	%rd43, %rd42, 2;
	add.s64 	%rd44, %rd1, %rd43;
	ld.global.f32 	%f47, [%rd44+4];
	fma.rn.f32 	%f52, %f46, %f47, %f45;
	st.global.f32 	[%rd3], %f52;
	add.s32 	%r28, %r28, 2;
$L__BB0_10:
	and.b32  	%r23, %r16, 1;
	setp.eq.b32 	%p8, %r23, 1;
	not.pred 	%p9, %p8;
	@%p9 bra 	$L__BB0_12;
	add.s32 	%r24, %r3, %r28;
	mul.wide.u32 	%rd45, %r24, 4;
	add.s64 	%rd46, %rd2, %rd45;
	ld.global.f32 	%f48, [%rd46];
	add.s32 	%r25, %r28, %r4;
	mul.wide.u32 	%rd47, %r25, 4;
	add.s64 	%rd48, %rd1, %rd47;
	ld.global.f32 	%f49, [%rd48];
	fma.rn.f32 	%f50, %f48, %f49, %f52;
	st.global.f32 	[%rd3], %f50;
$L__BB0_12:
	ret;

}
	// .globl	_Z34multiplyMatrixGPUByBlocksThreads1DPfS_S_i
.visible .entry _Z34multiplyMatrixGPUByBlocksThreads1DPfS_S_i(
	.param .u64 .ptr .align 1 _Z34multiplyMatrixGPUByBlocksThreads1DPfS_S_i_param_0,
	.param .u64 .ptr .align 1 _Z34multiplyMatrixGPUByBlocksThreads1DPfS_S_i_param_1,
	.param .u64 .ptr .align 1 _Z34multiplyMatrixGPUByBlocksThreads1DPfS_S_i_param_2,
	.param .u32 _Z34multiplyMatrixGPUByBlocksThreads1DPfS_S_i_param_3
)
{
	.reg .pred 	%p<10>;
	.reg .b32 	%r<33>;
	.reg .b32 	%f<55>;
	.reg .b64 	%rd<51>;

	ld.param.u64 	%rd11, [_Z34multiplyMatrixGPUByBlocksThreads1DPfS_S_i_param_0];
	ld.param.u64 	%rd12, [_Z34multiplyMatrixGPUByBlocksThreads1DPfS_S_i_param_1];
	ld.param.u64 	%rd10, [_Z34multiplyMatrixGPUByBlocksThreads1DPfS_S_i_param_2];
	ld.param.u32 	%r15, [_Z34multiplyMatrixGPUByBlocksThreads1DPfS_S_i_param_3];
	cvta.to.global.u64 	%rd1, %rd12;
	cvta.to.global.u64 	%rd2, %rd11;
	setp.lt.s32 	%p1, %r15, 1;
	@%p1 bra 	$L__BB1_12;
	mov.u32 	%r17, %tid.y;
	mov.u32 	%r18, %ntid.y;
	mov.u32 	%r19, %ctaid.y;
	mad.lo.s32 	%r20, %r19, %r18, %r17;
	mov.u32 	%r1, %ctaid.x;
	cvta.to.global.u64 	%rd13, %rd10;
	shl.b32 	%r2, %r1, 7;
	shl.b32 	%r3, %r20, 7;
	add.s32 	%r21, %r2, %r20;
	mul.wide.u32 	%rd14, %r21, 4;
	add.s64 	%rd3, %rd13, %rd14;
	ld.global.f32 	%f52, [%rd3];
	and.b32  	%r4, %r15, 7;
	setp.lt.u32 	%p2, %r15, 8;
	mov.b32 	%r31, 0;
	@%p2 bra 	$L__BB1_4;
	and.b32  	%r31, %r15, 2147483640;
	neg.s32 	%r29, %r31;
	mul.wide.u32 	%rd15, %r1, 512;
	add.s64 	%rd16, %rd15, %rd2;
	add.s64 	%rd50, %rd16, 16;
	mul.wide.u32 	%rd17, %r3, 4;
	add.s64 	%rd18, %rd17, %rd1;
	add.s64 	%rd49, %rd18, 16;
$L__BB1_3:
	.pragma "nounroll";
	ld.global.f32 	%f9, [%rd50+-16];
	ld.global.f32 	%f10, [%rd49+-16];
	fma.rn.f32 	%f11, %f9, %f10, %f52;
	st.global.f32 	[%rd3], %f11;
	ld.global.f32 	%f12, [%rd50+-12];
	ld.global.f32 	%f13, [%rd49+-12];
	fma.rn.f32 	%f14, %f12, %f13, %f11;
	st.global.f32 	[%rd3], %f14;
	ld.global.f32 	%f15, [%rd50+-8];
	ld.global.f32 	%f16, [%rd49+-8];
	fma.rn.f32 	%f17, %f15, %f16, %f14;
	st.global.f32 	[%rd3], %f17;
	ld.global.f32 	%f18, [%rd50+-4];
	ld.global.f32 	%f19, [%rd49+-4];
	fma.rn.f32 	%f20, %f18, %f19, %f17;
	st.global.f32 	[%rd3], %f20;
	ld.global.f32 	%f21, [%rd50];
	ld.global.f32 	%f22, [%rd49];
	fma.rn.f32 	%f23, %f21, %f22, %f20;
	st.global.f32 	[%rd3], %f23;
	ld.global.f32 	%f24, [%rd50+4];
	ld.global.f32 	%f25, [%rd49+4];
	fma.rn.f32 	%f26, %f24, %f25, %f23;
	st.global.f32 	[%rd3], %f26;
	ld.global.f32 	%f27, [%rd50+8];
	ld.global.f32 	%f28, [%rd49+8];
	fma.rn.f32 	%f29, %f27, %f28, %f26;
	st.global.f32 	[%rd3], %f29;
	ld.global.f32 	%f30, [%rd50+12];
	ld.global.f32 	%f31, [%rd49+12];
	fma.rn.f32 	%f52, %f30, %f31, %f29;
	st.global.f32 	[%rd3], %f52;
	add.s32 	%r29, %r29, 8;
	add.s64 	%rd50, %rd50, 32;
	add.s64 	%rd49, %rd49, 32;
	setp.ne.s32 	%p3, %r29, 0;
	@%p3 bra 	$L__BB1_3;
$L__BB1_4:
	setp.eq.s32 	%p4, %r4, 0;
	@%p4 bra 	$L__BB1_12;
	and.b32  	%r10, %r15, 3;
	setp.lt.u32 	%p5, %r4, 4;
	@%p5 bra 	$L__BB1_7;
	add.s32 	%r22, %r2, %r31;
	mul.wide.u32 	%rd19, %r22, 4;
	add.s64 	%rd20, %rd2, %rd19;
	ld.global.f32 	%f32, [%rd20];
	add.s32 	%r23, %r31, %r3;
	mul.wide.u32 	%rd21, %r23, 4;
	add.s64 	%rd22, %rd1, %rd21;
	ld.global.f32 	%f33, [%rd22];
	fma.rn.f32 	%f34, %f32, %f33, %f52;
	st.global.f32 	[%rd3], %f34;
	cvt.u64.u32 	%rd23, %r2;
	cvt.u64.u32 	%rd24, %r31;
	add.s64 	%rd25, %rd23, %rd24;
	shl.b64 	%rd26, %rd25, 2;
	add.s64 	%rd27, %rd2, %rd26;
	ld.global.f32 	%f35, [%rd27+4];
	cvt.u64.u32 	%rd28, %r3;
	add.s64 	%rd29, %rd24, %rd28;
	shl.b64 	%rd30, %rd29, 2;
	add.s64 	%rd31, %rd1, %rd30;
	ld.global.f32 	%f36, [%rd31+4];
	fma.rn.f32 	%f37, %f35, %f36, %f34;
	st.global.f32 	[%rd3], %f37;
	ld.global.f32 	%f38, [%rd27+8];
	ld.global.f32 	%f39, [%rd31+8];
	fma.rn.f32 	%f40, %f38, %f39, %f37;
	st.global.f32 	[%rd3], %f40;
	ld.global.f32 	%f41, [%rd27+12];
	ld.global.f32 	%f42, [%rd31+12];
	fma.rn.f32 	%f52, %f41, %f42, %f40;
	st.global.f32 	[%rd3], %f52;
	add.s32 	%r31, %r31, 4;
$L__BB1_7:
	setp.eq.s32 	%p6, %r10, 0;
	@%p6 bra 	$L__BB1_12;
	setp.eq.s32 	%p7, %r10, 1;
	@%p7 bra 	$L__BB1_10;
	add.s32 	%r24, %r2, %r31;
	mul.wide.u32 	%rd32, %r24, 4;
	add.s64 	%rd33, %rd2, %rd32;
	ld.global.f32 	%f43, [%rd33];
	add.s32 	%r25, %r31, %r3;
	mul.wide.u32 	%rd34, %r25, 4;
	add.s64 	%rd35, %rd1, %rd34;
	ld.global.f32 	%f44, [%rd35];
	fma.rn.f32 	%f45, %f43, %f44, %f52;
	st.global.f32 	[%rd3], %f45;
	cvt.u64.u32 	%rd36, %r2;
	cvt.u64.u32 	%rd37, %r31;
	add.s64 	%rd38, %rd36, %rd37;
	shl.b64 	%rd39, %rd38, 2;
	add.s64 	%rd40, %rd2, %rd39;
	ld.global.f32 	%f46, [%rd40+4];
	cvt.u64.u32 	%rd41, %r3;
	add.s64 	%rd42, %rd37, %rd41;
	shl.b64 	%rd43, %rd42, 2;
	add.s64 	%rd44, %rd1, %rd43;
	ld.global.f32 	%f47, [%rd44+4];
	fma.rn.f32 	%f52, %f46, %f47, %f45;
	st.global.f32 	[%rd3], %f52;
	add.s32 	%r31, %r31, 2;
$L__BB1_10:
	and.b32  	%r26, %r15, 1;
	setp.eq.b32 	%p8, %r26, 1;
	not.pred 	%p9, %p8;
	@%p9 bra 	$L__BB1_12;
	add.s32 	%r27, %r2, %r31;
	mul.wide.u32 	%rd45, %r27, 4;
	add.s64 	%rd46, %rd2, %rd45;
	ld.global.f32 	%f48, [%rd46];
	add.s32 	%r28, %r31, %r3;
	mul.wide.u32 	%rd47, %r28, 4;
	add.s64 	%rd48, %rd1, %rd47;
	ld.global.f32 	%f49, [%rd48];
	fma.rn.f32 	%f50, %f48, %f49, %f52;
	st.global.f32 	[%rd3], %f50;
$L__BB1_12:
	ret;

}
	// .globl	_Z45multiplyMatrixGPUByBlocksThreads1DNonMultiplePfS_S_i
.visible .entry _Z45multiplyMatrixGPUByBlocksThreads1DNonMultiplePfS_S_i(
	.param .u64 .ptr .align 1 _Z45multiplyMatrixGPUByBlocksThreads1DNonMultiplePfS_S_i_param_0,
	.param .u64 .ptr .align 1 _Z45multiplyMatrixGPUByBlocksThreads1DNonMultiplePfS_S_i_param_1,
	.param .u64 .ptr .align 1 _Z45multiplyMatrixGPUByBlocksThreads1DNonMultiplePfS_S_i_param_2,
	.param .u32 _Z45multiplyMatrixGPUByBlocksThreads1DNonMultiplePfS_S_i_param_3
)
{
	.reg .pred 	%p<15>;
	.reg .b32 	%r<39>;
	.reg .b32 	%f<50>;
	.reg .b64 	%rd<43>;

	ld.param.u64 	%rd5, [_Z45multiplyMatrixGPUByBlocksThreads1DNonMultiplePfS_S_i_param_0];
	ld.param.u64 	%rd6, [_Z45multiplyMatrixGPUByBlocksThreads1DNonMultiplePfS_S_i_param_1];
	ld.param.u64 	%rd4, [_Z45multiplyMatrixGPUByBlocksThreads1DNonMultiplePfS_S_i_param_2];
	ld.param.u32 	%r19, [_Z45multiplyMatrixGPUByBlocksThreads1DNonMultiplePfS_S_i_param_3];
	cvta.to.global.u64 	%rd1, %rd6;
	cvta.to.global.u64 	%rd2, %rd5;
	mov.u32 	%r20, %ctaid.y;
	mov.u32 	%r21, %ntid.y;
	mov.u32 	%r22, %tid.y;
	mad.lo.s32 	%r1, %r20, %r21, %r22;
	setp.lt.s32 	%p1, %r19, 1;
	@%p1 bra 	$L__BB2_18;
	mov.u32 	%r24, %ctaid.x;
	cvta.to.global.u64 	%rd7, %rd4;
	shl.b32 	%r2, %r24, 7;
	shl.b32 	%r3, %r1, 7;
	add.s32 	%r25, %r2, %r1;
	mul.wide.u32 	%rd8, %r25, 4;
	add.s64 	%rd3, %rd7, %rd8;
	and.b32  	%r4, %r19, 7;
	setp.lt.u32 	%p2, %r19, 8;
	mov.b32 	%r37, 0;
	@%p2 bra 	$L__BB2_6;
	and.b32  	%r37, %r19, 2147483640;
	neg.s32 	%r35, %r37;
	mov.u32 	%r33, %r2;
	mov.u32 	%r34, %r3;
$L__BB2_3:
	.pragma "nounroll";
	setp.ge.u32 	%p3, %r1, %r19;
	@%p3 bra 	$L__BB2_5;
	mul.wide.u32 	%rd9, %r33, 4;
	add.s64 	%rd10, %rd2, %rd9;
	ld.global.f32 	%f1, [%rd10];
	mul.wide.u32 	%rd11, %r34, 4;
	add.s64 	%rd12, %rd1, %rd11;
	ld.global.f32 	%f2, [%rd12];
	ld.global.f32 	%f3, [%rd3];
	fma.rn.f32 	%f4, %f1, %f2, %f3;
	st.global.f32 	[%rd3], %f4;
	ld.global.f32 	%f5, [%rd10+4];
	ld.global.f32 	%f6, [%rd12+4];
	fma.rn.f32 	%f7, %f5, %f6, %f4;
	st.global.f32 	[%rd3], %f7;
	ld.global.f32 	%f8, [%rd10+8];
	ld.global.f32 	%f9, [%rd12+8];
	fma.rn.f32 	%f10, %f8, %f9, %f7;
	st.global.f32 	[%rd3], %f10;
	ld.global.f32 	%f11, [%rd10+12];
	ld.global.f32 	%f12, [%rd12+12];
	fma.rn.f32 	%f13, %f11, %f12, %f10;
	st.global.f32 	[%rd3], %f13;
	ld.global.f32 	%f14, [%rd10+16];
	ld.global.f32 	%f15, [%rd12+16];
	fma.rn.f32 	%f16, %f14, %f15, %f13;
	st.global.f32 	[%rd3], %f16;
	ld.global.f32 	%f17, [%rd10+20];
	ld.global.f32 	%f18, [%rd12+20];
	fma.rn.f32 	%f19, %f17, %f18, %f16;
	st.global.f32 	[%rd3], %f19;
	ld.global.f32 	%f20, [%rd10+24];
	ld.global.f32 	%f21, [%rd12+24];
	fma.rn.f32 	%f22, %f20, %f21, %f19;
	st.global.f32 	[%rd3], %f22;
	ld.global.f32 	%f23, [%rd10+28];
	ld.global.f32 	%f24, [%rd12+28];
	fma.rn.f32 	%f25, %f23, %f24, %f22;
	st.global.f32 	[%rd3], %f25;
$L__BB2_5:
	add.s32 	%r35, %r35, 8;
	add.s32 	%r34, %r34, 8;
	add.s32 	%r33, %r33, 8;
	setp.ne.s32 	%p4, %r35, 0;
	@%p4 bra 	$L__BB2_3;
$L__BB2_6:
	setp.eq.s32 	%p5, %r4, 0;
	@%p5 bra 	$L__BB2_18;
	and.b32  	%r14, %r19, 3;
	setp.lt.u32 	%p6, %r4, 4;
	@%p6 bra 	$L__BB2_11;
	setp.ge.u32 	%p7, %r1, %r19;
	@%p7 bra 	$L__BB2_10;
	add.s32 	%r26, %r2, %r37;
	mul.wide.u32 	%rd13, %r26, 4;
	add.s64 	%rd14, %rd2, %rd13;
	ld.global.f32 	%f26, [%rd14];
	add.s32 	%r27, %r37, %r3;
	mul.wide.u32 	%rd15, %r27, 4;
	add.s64 	%rd16, %rd1, %rd15;
	ld.global.f32 	%f27, [%rd16];
	ld.global.f32 	%f28, [%rd3];
	fma.rn.f32 	%f29, %f26, %f27, %f28;
	st.global.f32 	[%rd3], %f29;
	cvt.u64.u32 	%rd17, %r2;
	cvt.u64.u32 	%rd18, %r37;
	add.s64 	%rd19, %rd17, %rd18;
	shl.b64 	%rd20, %rd19, 2;
	add.s64 	%rd21, %rd2, %rd20;
	ld.global.f32 	%f30, [%rd21+4];
	cvt.u64.u32 	%rd22, %r3;
	add.s64 	%rd23, %rd18, %rd22;
	shl.b64 	%rd24, %rd23, 2;
	add.s64 	%rd25, %rd1, %rd24;
	ld.global.f32 	%f31, [%rd25+4];
	fma.rn.f32 	%f32, %f30, %f31, %f29;
	st.global.f32 	[%rd3], %f32;
	ld.global.f32 	%f33, [%rd21+8];
	ld.global.f32 	%f34, [%rd25+8];
	fma.rn.f32 	%f35, %f33, %f34, %f32;
	st.global.f32 	[%rd3], %f35;
	ld.global.f32 	%f36, [%rd21+12];
	ld.global.f32 	%f37, [%rd25+12];
	fma.rn.f32 	%f38, %f36, %f37, %f35;
	st.global.f32 	[%rd3], %f38;
$L__BB2_10:
	add.s32 	%r37, %r37, 4;
$L__BB2_11:
	setp.eq.s32 	%p8, %r14, 0;
	@%p8 bra 	$L__BB2_18;
	setp.eq.s32 	%p9, %r14, 1;
	@%p9 bra 	$L__BB2_16;
	setp.ge.u32 	%p10, %r1, %r19;
	@%p10 bra 	$L__BB2_15;
	add.s32 	%r28, %r2, %r37;
	mul.wide.u32 	%rd26, %r28, 4;
	add.s64 	%rd27, %rd2, %rd26;
	ld.global.f32 	%f39, [%rd27];
	add.s32 	%r29, %r37, %r3;
	mul.wide.u32 	%rd28, %r29, 4;
	add.s64 	%rd29, %rd1, %rd28;
	ld.global.f32 	%f40, [%rd29];
	ld.global.f32 	%f41, [%rd3];
	fma.rn.f32 	%f42, %f39, %f40, %f41;
	st.global.f32 	[%rd3], %f42;
	cvt.u64.u32 	%rd30, %r2;
	cvt.u64.u32 	%rd31, %r37;
	add.s64 	%rd32, %rd30, %rd31;
	shl.b64 	%rd33, %rd32, 2;
	add.s64 	%rd34, %rd2, %rd33;
	ld.global.f32 	%f43, [%rd34+4];
	cvt.u64.u32 	%rd35, %r3;
	add.s64 	%rd36, %rd31, %rd35;
	shl.b64 	%rd37, %rd36, 2;
	add.s64 	%rd38, %rd1, %rd37;
	ld.global.f32 	%f44, [%rd38+4];
	fma.rn.f32 	%f45, %f43, %f44, %f42;
	st.global.f32 	[%rd3], %f45;
$L__BB2_15:
	add.s32 	%r37, %r37, 2;
$L__BB2_16:
	setp.ge.u32 	%p11, %r1, %r19;
	and.b32  	%r30, %r19, 1;
	setp.eq.b32 	%p12, %r30, 1;
	not.pred 	%p13, %p12;
	or.pred  	%p14, %p13, %p11;
	@%p14 bra 	$L__BB2_18;
	add.s32 	%r31, %r2, %r37;
	mul.wide.u32 	%rd39, %r31, 4;
	add.s64 	%rd40, %rd2, %rd39;
	ld.global.f32 	%f46, [%rd40];
	add.s32 	%r32, %r37, %r3;
	mul.wide.u32 	%rd41, %r32, 4;
	add.s64 	%rd42, %rd1, %rd41;
	ld.global.f32 	%f47, [%rd42];
	ld.global.f32 	%f48, [%rd3];
	fma.rn.f32 	%f49, %f46, %f47, %f48;
	st.global.f32 	[%rd3], %f49;
$L__BB2_18:
	ret;

}
	// .globl	_Z34multiplyMatrixGPUByBlocksThreads2DPfS_S_i
.visible .entry _Z34multiplyMatrixGPUByBlocksThreads2DPfS_S_i(
	.param .u64 .ptr .align 1 _Z34multiplyMatrixGPUByBlocksThreads2DPfS_S_i_param_0,
	.param .u64 .ptr .align 1 _Z34multiplyMatrixGPUByBlocksThreads2DPfS_S_i_param_1,
	.param .u64 .ptr .align 1 _Z34multiplyMatrixGPUByBlocksThreads2DPfS_S_i_param_2,
	.param .u32 _Z34multiplyMatrixGPUByBlocksThreads2DPfS_S_i_param_3
)
{
	.reg .pred 	%p<10>;
	.reg .b32 	%r<39>;
	.reg .b32 	%f<55>;
	.reg .b64 	%rd<40>;

	ld.param.u64 	%rd9, [_Z34multiplyMatrixGPUByBlocksThreads2DPfS_S_i_param_0];
	ld.param.u64 	%rd10, [_Z34multiplyMatrixGPUByBlocksThreads2DPfS_S_i_param_1];
	ld.param.u64 	%rd8, [_Z34multiplyMatrixGPUByBlocksThreads2DPfS_S_i_param_2];
	ld.param.u32 	%r16, [_Z34multiplyMatrixGPUByBlocksThreads2DPfS_S_i_param_3];
	cvta.to.global.u64 	%rd1, %rd10;
	cvta.to.global.u64 	%rd2, %rd9;
	setp.lt.s32 	%p1, %r16, 1;
	@%p1 bra 	$L__BB3_12;
	mov.u32 	%r18, %tid.y;
	mov.u32 	%r19, %ntid.y;
	mov.u32 	%r20, %ctaid.y;
	mad.lo.s32 	%r21, %r20, %r19, %r18;
	cvta.to.global.u64 	%rd11, %rd8;
	mov.u32 	%r22, %tid.x;
	mov.u32 	%r23, %ntid.x;
	mov.u32 	%r24, %ctaid.x;
	mad.lo.s32 	%r25, %r24, %r23, %r22;
	shl.b32 	%r1, %r25, 7;
	shl.b32 	%r2, %r21, 7;
	add.s32 	%r26, %r1, %r21;
	mul.wide.s32 	%rd12, %r26, 4;
	add.s64 	%rd3, %rd11, %rd12;
	ld.global.f32 	%f52, [%rd3];
	and.b32  	%r3, %r16, 7;
	setp.lt.u32 	%p2, %r16, 8;
	mov.b32 	%r37, 0;
	@%p2 bra 	$L__BB3_4;
	and.b32  	%r37, %r16, 2147483640;
	neg.s32 	%r35, %r37;
	add.s64 	%rd4, %rd2, 16;
	mul.wide.u32 	%rd13, %r2, 4;
	add.s64 	%rd14, %rd13, %rd1;
	add.s64 	%rd39, %rd14, 16;
	mov.u32 	%r34, %r1;
$L__BB3_3:
	.pragma "nounroll";
	mul.wide.s32 	%rd15, %r34, 4;
	add.s64 	%rd16, %rd4, %rd15;
	ld.global.f32 	%f9, [%rd16+-16];
	ld.global.f32 	%f10, [%rd39+-16];
	fma.rn.f32 	%f11, %f9, %f10, %f52;
	st.global.f32 	[%rd3], %f11;
	ld.global.f32 	%f12, [%rd16+-12];
	ld.global.f32 	%f13, [%rd39+-12];
	fma.rn.f32 	%f14, %f12, %f13, %f11;
	st.global.f32 	[%rd3], %f14;
	ld.global.f32 	%f15, [%rd16+-8];
	ld.global.f32 	%f16, [%rd39+-8];
	fma.rn.f32 	%f17, %f15, %f16, %f14;
	st.global.f32 	[%rd3], %f17;
	ld.global.f32 	%f18, [%rd16+-4];
	ld.global.f32 	%f19, [%rd39+-4];
	fma.rn.f32 	%f20, %f18, %f19, %f17;
	st.global.f32 	[%rd3], %f20;
	ld.global.f32 	%f21, [%rd16];
	ld.global.f32 	%f22, [%rd39];
	fma.rn.f32 	%f23, %f21, %f22, %f20;
	st.global.f32 	[%rd3], %f23;
	ld.global.f32 	%f24, [%rd16+4];
	ld.global.f32 	%f25, [%rd39+4];
	fma.rn.f32 	%f26, %f24, %f25, %f23;
	st.global.f32 	[%rd3], %f26;
	ld.global.f32 	%f27, [%rd16+8];
	ld.global.f32 	%f28, [%rd39+8];
	fma.rn.f32 	%f29, %f27, %f28, %f26;
	st.global.f32 	[%rd3], %f29;
	ld.global.f32 	%f30, [%rd16+12];
	ld.global.f32 	%f31, [%rd39+12];
	fma.rn.f32 	%f52, %f30, %f31, %f29;
	st.global.f32 	[%rd3], %f52;
	add.s32 	%r35, %r35, 8;
	add.s32 	%r34, %r34, 8;
	add.s64 	%rd39, %rd39, 32;
	setp.ne.s32 	%p3, %r35, 0;
	@%p3 bra 	$L__BB3_3;
$L__BB3_4:
	setp.eq.s32 	%p4, %r3, 0;
	@%p4 bra 	$L__BB3_12;
	and.b32  	%r11, %r16, 3;
	setp.lt.u32 	%p5, %r3, 4;
	@%p5 bra 	$L__BB3_7;
	add.s32 	%r27, %r1, %r37;
	mul.wide.s32 	%rd17, %r27, 4;
	add.s64 	%rd18, %rd2, %rd17;
	ld.global.f32 	%f32, [%rd18];
	add.s32 	%r28, %r37, %r2;
	mul.wide.u32 	%rd19, %r28, 4;
	add.s64 	%rd20, %rd1, %rd19;
	ld.global.f32 	%f33, [%rd20];
	fma.rn.f32 	%f34, %f32, %f33, %f52;
	st.global.f32 	[%rd3], %f34;
	ld.global.f32 	%f35, [%rd18+4];
	cvt.u64.u32 	%rd21, %r2;
	cvt.u64.u32 	%rd22, %r37;
	add.s64 	%rd23, %rd22, %rd21;
	shl.b64 	%rd24, %rd23, 2;
	add.s64 	%rd25, %rd1, %rd24;
	ld.global.f32 	%f36, [%rd25+4];
	fma.rn.f32 	%f37, %f35, %f36, %f34;
	st.global.f32 	[%rd3], %f37;
	ld.global.f32 	%f38, [%rd18+8];
	ld.global.f32 	%f39, [%rd25+8];
	fma.rn.f32 	%f40, %f38, %f39, %f37;
	st.global.f32 	[%rd3], %f40;
	ld.global.f32 	%f41, [%rd18+12];
	ld.global.f32 	%f42, [%rd25+12];
	fma.rn.f32 	%f52, %f41, %f42, %f40;
	st.global.f32 	[%rd3], %f52;
	add.s32 	%r37, %r37, 4;
$L__BB3_7:
	setp.eq.s32 	%p6, %r11, 0;
	@%p6 bra 	$L__BB3_12;
	setp.eq.s32 	%p7, %r11, 1;
	@%p7 bra 	$L__BB3_10;
	add.s32 	%r29, %r1, %r37;
	mul.wide.s32 	%rd26, %r29, 4;
	add.s64 	%rd27, %rd2, %rd26;
	ld.global.f32 	%f43, [%rd27];
	add.s32 	%r30, %r37, %r2;
	mul.wide.u32 	%rd28, %r30, 4;
	add.s64 	%rd29, %rd1, %rd28;
	ld.global.f32 	%f44, [%rd29];
	fma.rn.f32 	%f45, %f43, %f44, %f52;
	st.global.f32 	[%rd3], %f45;
	ld.global.f32 	%f46, [%rd27+4];
	cvt.u64.u32 	%rd30, %r2;
	cvt.u64.u32 	%rd31, %r37;
	add.s64 	%rd32, %rd31, %rd30;
	shl.b64 	%rd33, %rd32, 2;
	add.s64 	%rd34, %rd1, %rd33;
	ld.global.f32 	%f47, [%rd34+4];
	fma.rn.f32 	%f52, %f46, %f47, %f45;
	st.global.f32 	[%rd3], %f52;
	add.s32 	%r37, %r37, 2;
$L__BB3_10:
	and.b32  	%r31, %r16, 1;
	setp.eq.b32 	%p8, %r31, 1;
	not.pred 	%p9, %p8;
	@%p9 bra 	$L__BB3_12;
	add.s32 	%r32, %r1, %r37;
	mul.wide.s32 	%rd35, %r32, 4;
	add.s64 	%rd36, %rd2, %rd35;
	ld.global.f32 	%f48, [%rd36];
	add.s32 	%r33, %r37, %r2;
	mul.wide.u32 	%rd37, %r33, 4;
	add.s64 	%rd38, %rd1, %rd37;
	ld.global.f32 	%f49, [%rd38];
	fma.rn.f32 	%f50, %f48, %f49, %f52;
	st.global.f32 	[%rd3], %f50;
$L__BB3_12:
	ret;

}
	// .globl	_Z45multiplyMatrixGPUByBlocksThreads2DNonMultiplePfS_S_i
.visible .entry _Z45multiplyMatrixGPUByBlocksThreads2DNonMultiplePfS_S_i(
	.param .u64 .ptr .align 1 _Z45multiplyMatrixGPUByBlocksThreads2DNonMultiplePfS_S_i_param_0,
	.param .u64 .ptr .align 1 _Z45multiplyMatrixGPUByBlocksThreads2DNonMultiplePfS_S_i_param_1,
	.param .u64 .ptr .align 1 _Z45multiplyMatrixGPUByBlocksThreads2DNonMultiplePfS_S_i_param_2,
	.param .u32 _Z45multiplyMatrixGPUByBlocksThreads2DNonMultiplePfS_S_i_param_3
)
{
	.reg .pred 	%p<14>;
	.reg .b32 	%r<42>;
	.reg .b32 	%f<50>;
	.reg .b64 	%rd<36>;

	ld.param.u64 	%rd6, [_Z45multiplyMatrixGPUByBlocksThreads2DNonMultiplePfS_S_i_param_0];
	ld.param.u64 	%rd7, [_Z45multiplyMatrixGPUByBlocksThreads2DNonMultiplePfS_S_i_param_1];
	ld.param.u64 	%rd5, [_Z45multiplyMatrixGPUByBlocksThreads2DNonMultiplePfS_S_i_param_2];
	ld.param.u32 	%r18, [_Z45multiplyMatrixGPUByBlocksThreads2DNonMultiplePfS_S_i_param_3];
	cvta.to.global.u64 	%rd1, %rd7;
	cvta.to.global.u64 	%rd2, %rd6;
	setp.lt.s32 	%p2, %r18, 1;
	@%p2 bra 	$L__BB4_18;
	mov.u32 	%r20, %tid.x;
	mov.u32 	%r21, %ntid.x;
	mov.u32 	%r22, %ctaid.x;
	mad.lo.s32 	%r23, %r22, %r21, %r20;
	mov.u32 	%r24, %tid.y;
	mov.u32 	%r25, %ntid.y;
	mov.u32 	%r26, %ctaid.y;
	mad.lo.s32 	%r27, %r26, %r25, %r24;
	cvta.to.global.u64 	%rd8, %rd5;
	setp.ge.u32 	%p3, %r27, %r18;
	setp.ge.s32 	%p4, %r23, %r18;
	or.pred  	%p1, %p3, %p4;
	shl.b32 	%r1, %r23, 7;
	shl.b32 	%r2, %r27, 7;
	add.s32 	%r28, %r1, %r27;
	mul.wide.s32 	%rd9, %r28, 4;
	add.s64 	%rd3, %rd8, %rd9;
	and.b32  	%r3, %r18, 7;
	setp.lt.u32 	%p5, %r18, 8;
	mov.b32 	%r40, 0;
	@%p5 bra 	$L__BB4_6;
	and.b32  	%r40, %r18, 2147483640;
	neg.s32 	%r38, %r40;
	add.s64 	%rd4, %rd2, 16;
	mov.u32 	%r36, %r1;
	mov.u32 	%r37, %r2;
$L__BB4_3:
	.pragma "nounroll";
	@%p1 bra 	$L__BB4_5;
	mul.wide.s32 	%rd10, %r36, 4;
	add.s64 	%rd11, %rd4, %rd10;
	ld.global.f32 	%f1, [%rd11+-16];
	mul.wide.u32 	%rd12, %r37, 4;
	add.s64 	%rd13, %rd1, %rd12;
	ld.global.f32 	%f2, [%rd13];
	ld.global.f32 	%f3, [%rd3];
	fma.rn.f32 	%f4, %f1, %f2, %f3;
	st.global.f32 	[%rd3], %f4;
	ld.global.f32 	%f5, [%rd11+-12];
	ld.global.f32 	%f6, [%rd13+4];
	fma.rn.f32 	%f7, %f5, %f6, %f4;
	st.global.f32 	[%rd3], %f7;
	ld.global.f32 	%f8, [%rd11+-8];
	ld.global.f32 	%f9, [%rd13+8];
	fma.rn.f32 	%f10, %f8, %f9, %f7;
	st.global.f32 	[%rd3], %f10;
	ld.global.f32 	%f11, [%rd11+-4];
	ld.global.f32 	%f12, [%rd13+12];
	fma.rn.f32 	%f13, %f11, %f12, %f10;
	st.global.f32 	[%rd3], %f13;
	ld.global.f32 	%f14, [%rd11];
	ld.global.f32 	%f15, [%rd13+16];
	fma.rn.f32 	%f16, %f14, %f15, %f13;
	st.global.f32 	[%rd3], %f16;
	ld.global.f32 	%f17, [%rd11+4];
	ld.global.f32 	%f18, [%rd13+20];
	fma.rn.f32 	%f19, %f17, %f18, %f16;
	st.global.f32 	[%rd3], %f19;
	ld.global.f32 	%f20, [%rd11+8];
	ld.global.f32 	%f21, [%rd13+24];
	fma.rn.f32 	%f22, %f20, %f21, %f19;
	st.global.f32 	[%rd3], %f22;
	ld.global.f32 	%f23, [%rd11+12];
	ld.global.f32 	%f24, [%rd13+28];
	fma.rn.f32 	%f25, %f23, %f24, %f22;
	st.global.f32 	[%rd3], %f25;
$L__BB4_5:
	add.s32 	%r38, %r38, 8;
	add.s32 	%r37, %r37, 8;
	add.s32 	%r36, %r36, 8;
	setp.ne.s32 	%p6, %r38, 0;
	@%p6 bra 	$L__BB4_3;
$L__BB4_6:
	setp.eq.s32 	%p7, %r3, 0;
	@%p7 bra 	$L__BB4_18;
	and.b32  	%r13, %r18, 3;
	setp.lt.u32 	%p8, %r3, 4;
	@%p8 bra 	$L__BB4_11;
	@%p1 bra 	$L__BB4_10;
	add.s32 	%r29, %r1, %r40;
	mul.wide.s32 	%rd14, %r29, 4;
	add.s64 	%rd15, %rd2, %rd14;
	ld.global.f32 	%f26, [%rd15];
	add.s32 	%r30, %r40, %r2;
	mul.wide.u32 	%rd16, %r30, 4;
	add.s64 	%rd17, %rd1, %rd16;
	ld.global.f32 	%f27, [%rd17];
	ld.global.f32 	%f28, [%rd3];
	fma.rn.f32 	%f29, %f26, %f27, %f28;
	st.global.f32 	[%rd3], %f29;
	ld.global.f32 	%f30, [%rd15+4];
	cvt.u64.u32 	%rd18, %r2;
	cvt.u64.u32 	%rd19, %r40;
	add.s64 	%rd20, %rd19, %rd18;
	shl.b64 	%rd21, %rd20, 2;
	add.s64 	%rd22, %rd1, %rd21;
	ld.global.f32 	%f31, [%rd22+4];
	fma.rn.f32 	%f32, %f30, %f31, %f29;
	st.global.f32 	[%rd3], %f32;
	ld.global.f32 	%f33, [%rd15+8];
	ld.global.f32 	%f34, [%rd22+8];
	fma.rn.f32 	%f35, %f33, %f34, %f32;
	st.global.f32 	[%rd3], %f35;
	ld.global.f32 	%f36, [%rd15+12];
	ld.global.f32 	%f37, [%rd22+12];
	fma.rn.f32 	%f38, %f36, %f37, %f35;
	st.global.f32 	[%rd3], %f38;
$L__BB4_10:
	add.s32 	%r40, %r40, 4;
$L__BB4_11:
	setp.eq.s32 	%p9, %r13, 0;
	@%p9 bra 	$L__BB4_18;
	setp.eq.s32 	%p10, %r13, 1;
	@%p10 bra 	$L__BB4_16;
	@%p1 bra 	$L__BB4_15;
	add.s32 	%r31, %r1, %r40;
	mul.wide.s32 	%rd23, %r31, 4;
	add.s64 	%rd24, %rd2, %rd23;
	ld.global.f32 	%f39, [%rd24];
	add.s32 	%r32, %r40, %r2;
	mul.wide.u32 	%rd25, %r32, 4;
	add.s64 	%rd26, %rd1, %rd25;
	ld.global.f32 	%f40, [%rd26];
	ld.global.f32 	%f41, [%rd3];
	fma.rn.f32 	%f42, %f39, %f40, %f41;
	st.global.f32 	[%rd3], %f42;
	ld.global.f32 	%f43, [%rd24+4];
	cvt.u64.u32 	%rd27, %r2;
	cvt.u64.u32 	%rd28, %r40;
	add.s64 	%rd29, %rd28, %rd27;
	shl.b64 	%rd30, %rd29, 2;
	add.s64 	%rd31, %rd1, %rd30;
	ld.global.f32 	%f44, [%rd31+4];
	fma.rn.f32 	%f45, %f43, %f44, %f42;
	st.global.f32 	[%rd3], %f45;
$L__BB4_15:
	add.s32 	%r40, %r40, 2;
$L__BB4_16:
	and.b32  	%r33, %r18, 1;
	setp.eq.b32 	%p11, %r33, 1;
	not.pred 	%p12, %p11;
	or.pred  	%p13, %p12, %p1;
	@%p13 bra 	$L__BB4_18;
	add.s32 	%r34, %r1, %r40;
	mul.wide.s32 	%rd32, %r34, 4;
	add.s64 	%rd33, %rd2, %rd32;
	ld.global.f32 	%f46, [%rd33];
	add.s32 	%r35, %r40, %r2;
	mul.wide.u32 	%rd34, %r35, 4;
	add.s64 	%rd35, %rd1, %rd34;
	ld.global.f32 	%f47, [%rd35];
	ld.global.f32 	%f48, [%rd3];
	fma.rn.f32 	%f49, %f46, %f47, %f48;
	st.global.f32 	[%rd3], %f49;
$L__BB4_18:
	ret;

}


// ===== COMPILED SASS (sm_100) =====

	.target	sm_100

	.elftype	@"ET_EXEC"


//--------------------- .note.nv.tkinfo           --------------------------
	.section	.note.nv.tkinfo,"",@"SHT_NOTE"
	.sectionflags	@"SHF_NOTE_NV_TKINFO"
	.tkinfo
        /*0018*/ 	.word	0x00000002
        /*0030*/ 	.string	""
        /*0030*/ 	.string	"ptxas"
        /*0030*/ 	.string	"Cuda compilation tools, release 13.0, V13.0.88"
        /*0030*/ 	.string	"Build cuda_13.0.r13.0/compiler.36424714_0"
        /*0030*/ 	.string	"-arch sm_100 -m 64 "



//--------------------- .note.nv.cuinfo           --------------------------
	.section	.note.nv.cuinfo,"",@"SHT_NOTE"
	.sectionflags	@"SHF_NOTE_NV_CUINFO"
        /*0018*/ 	.short	0x0002
        /*001a*/ 	.short	0x0064
        /*001c*/ 	.short	0x0082
	.zero		2


//--------------------- .nv.info                  --------------------------
	.section	.nv.info,"",@"SHT_CUDA_INFO"
	.align	4


	//----- nvinfo : EIATTR_REGCOUNT
	.align		4
        /*0000*/ 	.byte	0x04, 0x2f
        /*0002*/ 	.short	(.L_1 - .L_0)
	.align		4
.L_0:
        /*0004*/ 	.word	index@(_Z25multiplyMatrixGPUByBlocksPfS_S_i)
        /*0008*/ 	.word	0x00000017


	//----- nvinfo : EIATTR_FRAME_SIZE
	.align		4
.L_1:
        /*000c*/ 	.byte	0x04, 0x11
        /*000e*/ 	.short	(.L_3 - .L_2)
	.align		4
.L_2:
        /*0010*/ 	.word	index@(_Z25multiplyMatrixGPUByBlocksPfS_S_i)
        /*0014*/ 	.word	0x00000000


	//----- nvinfo : EIATTR_REGCOUNT
	.align		4
.L_3:
        /*0018*/ 	.byte	0x04, 0x2f
        /*001a*/ 	.short	(.L_5 - .L_4)
	.align		4
.L_4:
        /*001c*/ 	.word	index@(_Z34multiplyMatrixGPUByBlocksThreads1DPfS_S_i)
        /*0020*/ 	.word	0x00000018


	//----- nvinfo : EIATTR_FRAME_SIZE
	.align		4
.L_5:
        /*0024*/ 	.byte	0x04, 0x11
        /*0026*/ 	.short	(.L_7 - .L_6)
	.align		4
.L_6:
        /*0028*/ 	.word	index@(_Z34multiplyMatrixGPUByBlocksThreads1DPfS_S_i)
        /*002c*/ 	.word	0x00000000


	//----- nvinfo : EIATTR_REGCOUNT
	.align		4
.L_7:
        /*0030*/ 	.byte	0x04, 0x2f
        /*0032*/ 	.short	(.L_9 - .L_8)
	.align		4
.L_8:
        /*0034*/ 	.word	index@(_Z45multiplyMatrixGPUByBlocksThreads1DNonMultiplePfS_S_i)
        /*0038*/ 	.word	0x0000001a


	//----- nvinfo : EIATTR_FRAME_SIZE
	.align		4
.L_9:
        /*003c*/ 	.byte	0x04, 0x11
        /*003e*/ 	.short	(.L_11 - .L_10)
	.align		4
.L_10:
        /*0040*/ 	.word	index@(_Z45multiplyMatrixGPUByBlocksThreads1DNonMultiplePfS_S_i)
        /*0044*/ 	.word	0x00000000


	//----- nvinfo : EIATTR_REGCOUNT
	.align		4
.L_11:
        /*0048*/ 	.byte	0x04, 0x2f
        /*004a*/ 	.short	(.L_13 - .L_12)
	.align		4
.L_12:
        /*004c*/ 	.word	index@(_Z34multiplyMatrixGPUByBlocksThreads2DPfS_S_i)
        /*0050*/ 	.word	0x00000015


	//----- nvinfo : EIATTR_FRAME_SIZE
	.align		4
.L_13:
        /*0054*/ 	.byte	0x04, 0x11
        /*0056*/ 	.short	(.L_15 - .L_14)
	.align		4
.L_14:
        /*0058*/ 	.word	index@(_Z34multiplyMatrixGPUByBlocksThreads2DPfS_S_i)
        /*005c*/ 	.word	0x00000000


	//----- nvinfo : EIATTR_REGCOUNT
	.align		4
.L_15:
        /*0060*/ 	.byte	0x04, 0x2f
        /*0062*/ 	.short	(.L_17 - .L_16)
	.align		4
.L_16:
        /*0064*/ 	.word	index@(_Z45multiplyMatrixGPUByBlocksThreads2DNonMultiplePfS_S_i)
        /*0068*/ 	.word	0x00000017


	//----- nvinfo : EIATTR_FRAME_SIZE
	.align		4
.L_17:
        /*006c*/ 	.byte	0x04, 0x11
        /*006e*/ 	.short	(.L_19 - .L_18)
	.align		4
.L_18:
        /*0070*/ 	.word	index@(_Z45multiplyMatrixGPUByBlocksThreads2DNonMultiplePfS_S_i)
        /*0074*/ 	.word	0x00000000


	//----- nvinfo : EIATTR_MIN_STACK_SIZE
	.align		4
.L_19:
        /*0078*/ 	.byte	0x04, 0x12
        /*007a*/ 	.short	(.L_21 - .L_20)
	.align		4
.L_20:
        /*007c*/ 	.word	index@(_Z45multiplyMatrixGPUByBlocksThreads2DNonMultiplePfS_S_i)
        /*0080*/ 	.word	0x00000000


	//----- nvinfo : EIATTR_MIN_STACK_SIZE
	.align		4
.L_21:
        /*0084*/ 	.byte	0x04, 0x12
        /*0086*/ 	.short	(.L_23 - .L_22)
	.align		4
.L_22:
        /*0088*/ 	.word	index@(_Z34multiplyMatrixGPUByBlocksThreads2DPfS_S_i)
        /*008c*/ 	.word	0x00000000


	//----- nvinfo : EIATTR_MIN_STACK_SIZE
	.align		4
.L_23:
        /*0090*/ 	.byte	0x04, 0x12
        /*0092*/ 	.short	(.L_25 - .L_24)
	.align		4
.L_24:
        /*0094*/ 	.word	index@(_Z45multiplyMatrixGPUByBlocksThreads1DNonMultiplePfS_S_i)
        /*0098*/ 	.word	0x00000000


	//----- nvinfo : EIATTR_MIN_STACK_SIZE
	.align		4
.L_25:
        /*009c*/ 	.byte	0x04, 0x12
        /*009e*/ 	.short	(.L_27 - .L_26)
	.align		4
.L_26:
        /*00a0*/ 	.word	index@(_Z34multiplyMatrixGPUByBlocksThreads1DPfS_S_i)
        /*00a4*/ 	.word	0x00000000


	//----- nvinfo : EIATTR_MIN_STACK_SIZE
	.align		4
.L_27:
        /*00a8*/ 	.byte	0x04, 0x12
        /*00aa*/ 	.short	(.L_29 - .L_28)
	.align		4
.L_28:
        /*00ac*/ 	.word	index@(_Z25multiplyMatrixGPUByBlocksPfS_S_i)
        /*00b0*/ 	.word	0x00000000
.L_29:


//--------------------- .nv.compat                --------------------------
	.section	.nv.compat,"",@"SHT_CUDA_COMPAT_INFO"
	.align	4
        /*0000*/ 	.byte	0x02, 0x09, 0x00, 0x00, 0x02, 0x02, 0x01, 0x00, 0x02, 0x05, 0x05, 0x00, 0x03, 0x07, 0x01, 0x01
        /*0010*/ 	.byte	0x02, 0x03, 0x00, 0x00, 0x02, 0x06, 0x01, 0x00, 0x04, 0x0b, 0x08, 0x00, 0x09, 0x00, 0x00, 0x00
        /*0020*/ 	.byte	0x00, 0x00, 0x00, 0x00


//--------------------- .nv.info._Z45multiplyMatrixGPUByBlocksThreads2DNonMultiplePfS_S_i --------------------------
	.section	.nv.info._Z45multiplyMatrixGPUByBlocksThreads2DNonMultiplePfS_S_i,"",@"SHT_CUDA_INFO"
	.sectionflags	@""
	.align	4


	//----- nvinfo : EIATTR_CUDA_API_VERSION
	.align		4
        /*0000*/ 	.byte	0x04, 0x37
        /*0002*/ 	.short	(.L_31 - .L_30)
.L_30:
        /*0004*/ 	.word	0x00000082


	//----- nvinfo : EIATTR_KPARAM_INFO
	.align		4
.L_31:
        /*0008*/ 	.byte	0x04, 0x17
        /*000a*/ 	.short	(.L_33 - .L_32)
.L_32:
        /*000c*/ 	.word	0x00000000
        /*0010*/ 	.short	0x0003
        /*0012*/ 	.short	0x0018
        /*0014*/ 	.byte	0x00, 0xf0, 0x11, 0x00


	//----- nvinfo : EIATTR_KPARAM_INFO
	.align		4
.L_33:
        /*0018*/ 	.byte	0x04, 0x17
        /*001a*/ 	.short	(.L_35 - .L_34)
.L_34:
        /*001c*/ 	.word	0x00000000
        /*0020*/ 	.short	0x0002
        /*0022*/ 	.short	0x0010
        /*0024*/ 	.byte	0x00, 0xf5, 0x21, 0x00


	//----- nvinfo : EIATTR_KPARAM_INFO
	.align		4
.L_35:
        /*0028*/ 	.byte	0x04, 0x17
        /*002a*/ 	.short	(.L_37 - .L_36)
.L_36:
        /*002c*/ 	.word	0x00000000
        /*0030*/ 	.short	0x0001
        /*0032*/ 	.short	0x0008
        /*0034*/ 	.byte	0x00, 0xf5, 0x21, 0x00


	//----- nvinfo : EIATTR_KPARAM_INFO
	.align		4
.L_37:
        /*0038*/ 	.byte	0x04, 0x17
        /*003a*/ 	.short	(.L_39 - .L_38)
.L_38:
        /*003c*/ 	.word	0x00000000
        /*0040*/ 	.short	0x0000
        /*0042*/ 	.short	0x0000
        /*0044*/ 	.byte	0x00, 0xf5, 0x21, 0x00


	//----- nvinfo : EIATTR_SPARSE_MMA_MASK
	.align		4
.L_39:
        /*0048*/ 	.byte	0x03, 0x50
        /*004a*/ 	.short	0x0000


	//----- nvinfo : EIATTR_MAXREG_COUNT
	.align		4
        /*004c*/ 	.byte	0x03, 0x1b
        /*004e*/ 	.short	0x00ff


	//----- nvinfo : EIATTR_MERCURY_ISA_VERSION
	.align		4
        /*0050*/ 	.byte	0x03, 0x5f
        /*0052*/ 	.short	0x0101


	//----- nvinfo : EIATTR_VRC_CTA_INIT_COUNT
	.align		4
        /*0054*/ 	.byte	0x02, 0x4a
	.zero		1
	.zero		1


	//----- nvinfo : EIATTR_EXIT_INSTR_OFFSETS
	.align		4
        /*0058*/ 	.byte	0x04, 0x1c
        /*005a*/ 	.short	(.L_41 - .L_40)


	//   ....[0]....
.L_40:
        /*005c*/ 	.word	0x00000030


	//   ....[1]....
        /*0060*/ 	.word	0x000004e0


	//   ....[2]....
        /*0064*/ 	.word	0x00000740


	//   ....[3]....
        /*0068*/ 	.word	0x00000910


	//   ....[4]....
        /*006c*/ 	.word	0x000009d0


	//----- nvinfo : EIATTR_CRS_STACK_SIZE
	.align		4
.L_41:
        /*0070*/ 	.byte	0x04, 0x1e
        /*0072*/ 	.short	(.L_43 - .L_42)
.L_42:
        /*0074*/ 	.word	0x00000000


	//----- nvinfo : EIATTR_CBANK_PARAM_SIZE
	.align		4
.L_43:
        /*0078*/ 	.byte	0x03, 0x19
        /*007a*/ 	.short	0x001c


	//----- nvinfo : EIATTR_PARAM_CBANK
	.align		4
        /*007c*/ 	.byte	0x04, 0x0a
        /*007e*/ 	.short	(.L_45 - .L_44)
	.align		4
.L_44:
        /*0080*/ 	.word	index@(.nv.constant0._Z45multiplyMatrixGPUByBlocksThreads2DNonMultiplePfS_S_i)
        /*0084*/ 	.short	0x0380
        /*0086*/ 	.short	0x001c


	//----- nvinfo : EIATTR_SW_WAR
	.align		4
.L_45:
        /*0088*/ 	.byte	0x04, 0x36
        /*008a*/ 	.short	(.L_47 - .L_46)
.L_46:
        /*008c*/ 	.word	0x00000008
.L_47:


//--------------------- .nv.info._Z34multiplyMatrixGPUByBlocksThreads2DPfS_S_i --------------------------
	.section	.nv.info._Z34multiplyMatrixGPUByBlocksThreads2DPfS_S_i,"",@"SHT_CUDA_INFO"
	.sectionflags	@""
	.align	4


	//----- nvinfo : EIATTR_CUDA_API_VERSION
	.align		4
        /*0000*/ 	.byte	0x04, 0x37
        /*0002*/ 	.short	(.L_49 - .L_48)
.L_48:
        /*0004*/ 	.word	0x00000082


	//----- nvinfo : EIATTR_KPARAM_INFO
	.align		4
.L_49:
        /*0008*/ 	.byte	0x04, 0x17
        /*000a*/ 	.short	(.L_51 - .L_50)
.L_50:
        /*000c*/ 	.word	0x00000000
        /*0010*/ 	.short	0x0003
        /*0012*/ 	.short	0x0018
        /*0014*/ 	.byte	0x00, 0xf0, 0x11, 0x00


	//----- nvinfo : EIATTR_KPARAM_INFO
	.align		4
.L_51:
        /*0018*/ 	.byte	0x04, 0x17
        /*001a*/ 	.short	(.L_53 - .L_52)
.L_52:
        /*001c*/ 	.word	0x00000000
        /*0020*/ 	.short	0x0002
        /*0022*/ 	.short	0x0010
        /*0024*/ 	.byte	0x00, 0xf5, 0x21, 0x00


	//----- nvinfo : EIATTR_KPARAM_INFO
	.align		4
.L_53:
        /*0028*/ 	.byte	0x04, 0x17
        /*002a*/ 	.short	(.L_55 - .L_54)
.L_54:
        /*002c*/ 	.word	0x00000000
        /*0030*/ 	.short	0x0001
        /*0032*/ 	.short	0x0008
        /*0034*/ 	.byte	0x00, 0xf5, 0x21, 0x00


	//----- nvinfo : EIATTR_KPARAM_INFO
	.align		4
.L_55:
        /*0038*/ 	.byte	0x04, 0x17
        /*003a*/ 	.short	(.L_57 - .L_56)
.L_56:
        /*003c*/ 	.word	0x00000000
        /*0040*/ 	.short	0x0000
        /*0042*/ 	.short	0x0000
        /*0044*/ 	.byte	0x00, 0xf5, 0x21, 0x00


	//----- nvinfo : EIATTR_SPARSE_MMA_MASK
	.align		4
.L_57:
        /*0048*/ 	.byte	0x03, 0x50
        /*004a*/ 	.short	0x0000


	//----- nvinfo : EIATTR_MAXREG_COUNT
	.align		4
        /*004c*/ 	.byte	0x03, 0x1b
        /*004e*/ 	.short	0x00ff


	//----- nvinfo : EIATTR_MERCURY_ISA_VERSION
	.align		4
        /*0050*/ 	.byte	0x03, 0x5f
        /*0052*/ 	.short	0x0101


	//----- nvinfo : EIATTR_VRC_CTA_INIT_COUNT
	.align		4
        /*0054*/ 	.byte	0x02, 0x4a
	.zero		1
	.zero		1


	//----- nvinfo : EIATTR_EXIT_INSTR_OFFSETS
	.align		4
        /*0058*/ 	.byte	0x04, 0x1c
        /*005a*/ 	.short	(.L_59 - .L_58)


	//   ....[0]....
.L_58:
        /*005c*/ 	.word	0x00000030


	//   ....[1]....
        /*0060*/ 	.word	0x000004d0


	//   ....[2]....
        /*0064*/ 	.word	0x000006e0


	//   ....[3]....
        /*0068*/ 	.word	0x00000870


	//   ....[4]....
        /*006c*/ 	.word	0x00000920


	//----- nvinfo : EIATTR_CBANK_PARAM_SIZE
	.align		4
.L_59:
        /*0070*/ 	.byte	0x03, 0x19
        /*0072*/ 	.short	0x001c


	//----- nvinfo : EIATTR_PARAM_CBANK
	.align		4
        /*0074*/ 	.byte	0x04, 0x0a
        /*0076*/ 	.short	(.L_61 - .L_60)
	.align		4
.L_60:
        /*0078*/ 	.word	index@(.nv.constant0._Z34multiplyMatrixGPUByBlocksThreads2DPfS_S_i)
        /*007c*/ 	.short	0x0380
        /*007e*/ 	.short	0x001c


	//----- nvinfo : EIATTR_SW_WAR
	.align		4
.L_61:
        /*0080*/ 	.byte	0x04, 0x36
        /*0082*/ 	.short	(.L_63 - .L_62)
.L_62:
        /*0084*/ 	.word	0x00000008
.L_63:


//--------------------- .nv.info._Z45multiplyMatrixGPUByBlocksThreads1DNonMultiplePfS_S_i --------------------------
	.section	.nv.info._Z45multiplyMatrixGPUByBlocksThreads1DNonMultiplePfS_S_i,"",@"SHT_CUDA_INFO"
	.sectionflags	@""
	.align	4


	//----- nvinfo : EIATTR_CUDA_API_VERSION
	.align		4
        /*0000*/ 	.byte	0x04, 0x37
        /*0002*/ 	.short	(.L_65 - .L_64)
.L_64:
        /*0004*/ 	.word	0x00000082


	//----- nvinfo : EIATTR_KPARAM_INFO
	.align		4
.L_65:
        /*0008*/ 	.byte	0x04, 0x17
        /*000a*/ 	.short	(.L_67 - .L_66)
.L_66:
        /*000c*/ 	.word	0x00000000
        /*0010*/ 	.short	0x0003
        /*0012*/ 	.short	0x0018
        /*0014*/ 	.byte	0x00, 0xf0, 0x11, 0x00


	//----- nvinfo : EIATTR_KPARAM_INFO
	.align		4
.L_67:
        /*0018*/ 	.byte	0x04, 0x17
        /*001a*/ 	.short	(.L_69 - .L_68)
.L_68:
        /*001c*/ 	.word	0x00000000
        /*0020*/ 	.short	0x0002
        /*0022*/ 	.short	0x0010
        /*0024*/ 	.byte	0x00, 0xf5, 0x21, 0x00


	//----- nvinfo : EIATTR_KPARAM_INFO
	.align		4
.L_69:
        /*0028*/ 	.byte	0x04, 0x17
        /*002a*/ 	.short	(.L_71 - .L_70)
.L_70:
        /*002c*/ 	.word	0x00000000
        /*0030*/ 	.short	0x0001
        /*0032*/ 	.short	0x0008
        /*0034*/ 	.byte	0x00, 0xf5, 0x21, 0x00


	//----- nvinfo : EIATTR_KPARAM_INFO
	.align		4
.L_71:
        /*0038*/ 	.byte	0x04, 0x17
        /*003a*/ 	.short	(.L_73 - .L_72)
.L_72:
        /*003c*/ 	.word	0x00000000
        /*0040*/ 	.short	0x0000
        /*0042*/ 	.short	0x0000
        /*0044*/ 	.byte	0x00, 0xf5, 0x21, 0x00


	//----- nvinfo : EIATTR_SPARSE_MMA_MASK
	.align		4
.L_73:
        /*0048*/ 	.byte	0x03, 0x50
        /*004a*/ 	.short	0x0000


	//----- nvinfo : EIATTR_MAXREG_COUNT
	.align		4
        /*004c*/ 	.byte	0x03, 0x1b
        /*004e*/ 	.short	0x00ff


	//----- nvinfo : EIATTR_MERCURY_ISA_VERSION
	.align		4
        /*0050*/ 	.byte	0x03, 0x5f
        /*0052*/ 	.short	0x0101


	//----- nvinfo : EIATTR_VRC_CTA_INIT_COUNT
	.align		4
        /*0054*/ 	.byte	0x02, 0x4a
	.zero		1
	.zero		1


	//----- nvinfo : EIATTR_EXIT_INSTR_OFFSETS
	.align		4
        /*0058*/ 	.byte	0x04, 0x1c
        /*005a*/ 	.short	(.L_75 - .L_74)


	//   ....[0]....
.L_74:
        /*005c*/ 	.word	0x00000050


	//   ....[1]....
        /*0060*/ 	.word	0x00000460


	//   ....[2]....
        /*0064*/ 	.word	0x00000720


	//   ....[3]....
        /*0068*/ 	.word	0x00000960


	//   ....[4]....
        /*006c*/ 	.word	0x00000a20


	//----- nvinfo : EIATTR_CRS_STACK_SIZE
	.align		4
.L_75:
        /*0070*/ 	.byte	0x04, 0x1e
        /*0072*/ 	.short	(.L_77 - .L_76)
.L_76:
        /*0074*/ 	.word	0x00000000


	//----- nvinfo : EIATTR_CBANK_PARAM_SIZE
	.align		4
.L_77:
        /*0078*/ 	.byte	0x03, 0x19
        /*007a*/ 	.short	0x001c


	//----- nvinfo : EIATTR_PARAM_CBANK
	.align		4
        /*007c*/ 	.byte	0x04, 0x0a
        /*007e*/ 	.short	(.L_79 - .L_78)
	.align		4
.L_78:
        /*0080*/ 	.word	index@(.nv.constant0._Z45multiplyMatrixGPUByBlocksThreads1DNonMultiplePfS_S_i)
        /*0084*/ 	.short	0x0380
        /*0086*/ 	.short	0x001c


	//----- nvinfo : EIATTR_SW_WAR
	.align		4
.L_79:
        /*0088*/ 	.byte	0x04, 0x36
        /*008a*/ 	.short	(.L_81 - .L_80)
.L_80:
        /*008c*/ 	.word	0x00000008
.L_81:


//--------------------- .nv.info._Z34multiplyMatrixGPUByBlocksThreads1DPfS_S_i --------------------------
	.section	.nv.info._Z34multiplyMatrixGPUByBlocksThreads1DPfS_S_i,"",@"SHT_CUDA_INFO"
	.sectionflags	@""
	.align	4


	//----- nvinfo : EIATTR_CUDA_API_VERSION
	.align		4
        /*0000*/ 	.byte	0x04, 0x37
        /*0002*/ 	.short	(.L_83 - .L_82)
.L_82:
        /*0004*/ 	.word	0x00000082


	//----- nvinfo : EIATTR_KPARAM_INFO
	.align		4
.L_83:
        /*0008*/ 	.byte	0x04, 0x17
        /*000a*/ 	.short	(.L_85 - .L_84)
.L_84:
        /*000c*/ 	.word	0x00000000
        /*0010*/ 	.short	0x0003
        /*0012*/ 	.short	0x0018
        /*0014*/ 	.byte	0x00, 0xf0, 0x11, 0x00


	//----- nvinfo : EIATTR_KPARAM_INFO
	.align		4
.L_85:
        /*0018*/ 	.byte	0x04, 0x17
        /*001a*/ 	.short	(.L_87 - .L_86)
.L_86:
        /*001c*/ 	.word	0x00000000
        /*0020*/ 	.short	0x0002
        /*0022*/ 	.short	0x0010
        /*0024*/ 	.byte	0x00, 0xf5, 0x21, 0x00


	//----- nvinfo : EIATTR_KPARAM_INFO
	.align		4
.L_87:
        /*0028*/ 	.byte	0x04, 0x17
        /*002a*/ 	.short	(.L_89 - .L_88)
.L_88:
        /*002c*/ 	.word	0x00000000
        /*0030*/ 	.short	0x0001
        /*0032*/ 	.short	0x0008
        /*0034*/ 	.byte	0x00, 0xf5, 0x21, 0x00


	//----- nvinfo : EIATTR_KPARAM_INFO
	.align		4
.L_89:
        /*0038*/ 	.byte	0x04, 0x17
        /*003a*/ 	.short	(.L_91 - .L_90)
.L_90:
        /*003c*/ 	.word	0x00000000
        /*0040*/ 	.short	0x0000
        /*0042*/ 	.short	0x0000
        /*0044*/ 	.byte	0x00, 0xf5, 0x21, 0x00


	//----- nvinfo : EIATTR_SPARSE_MMA_MASK
	.align		4
.L_91:
        /*0048*/ 	.byte	0x03, 0x50
        /*004a*/ 	.short	0x0000


	//----- nvinfo : EIATTR_MAXREG_COUNT
	.align		4
        /*004c*/ 	.byte	0x03, 0x1b
        /*004e*/ 	.short	0x00ff


	//----- nvinfo : EIATTR_MERCURY_ISA_VERSION
	.align		4
        /*0050*/ 	.byte	0x03, 0x5f
        /*0052*/ 	.short	0x0101


	//----- nvinfo : EIATTR_VRC_CTA_INIT_COUNT
	.align		4
        /*0054*/ 	.byte	0x02, 0x4a
	.zero		1
	.zero		1


	//----- nvinfo : EIATTR_EXIT_INSTR_OFFSETS
	.align		4
        /*0058*/ 	.byte	0x04, 0x1c
        /*005a*/ 	.short	(.L_93 - .L_92)


	//   ....[0]....
.L_92:
        /*005c*/ 	.word	0x00000030


	//   ....[1]....
        /*0060*/ 	.word	0x00000490


	//   ....[2]....
        /*0064*/ 	.word	0x000006f0


	//   ....[3]....
        /*0068*/ 	.word	0x000008d0


	//   ....[4]....
        /*006c*/ 	.word	0x00000980


	//----- nvinfo : EIATTR_CBANK_PARAM_SIZE
	.align		4
.L_93:
        /*0070*/ 	.byte	0x03, 0x19
        /*0072*/ 	.short	0x001c


	//----- nvinfo : EIATTR_PARAM_CBANK
	.align		4
        /*0074*/ 	.byte	0x04, 0x0a
        /*0076*/ 	.short	(.L_95 - .L_94)
	.align		4
.L_94:
        /*0078*/ 	.word	index@(.nv.constant0._Z34multiplyMatrixGPUByBlocksThreads1DPfS_S_i)
        /*007c*/ 	.short	0x0380
        /*007e*/ 	.short	0x001c


	//----- nvinfo : EIATTR_SW_WAR
	.align		4
.L_95:
        /*0080*/ 	.byte	0x04, 0x36
        /*0082*/ 	.short	(.L_97 - .L_96)
.L_96:
        /*0084*/ 	.word	0x00000008
.L_97:


//--------------------- .nv.info._Z25multiplyMatrixGPUByBlocksPfS_S_i --------------------------
	.section	.nv.info._Z25multiplyMatrixGPUByBlocksPfS_S_i,"",@"SHT_CUDA_INFO"
	.sectionflags	@""
	.align	4


	//----- nvinfo : EIATTR_CUDA_API_VERSION
	.align		4
        /*0000*/ 	.byte	0x04, 0x37
        /*0002*/ 	.short	(.L_99 - .L_98)
.L_98:
        /*0004*/ 	.word	0x00000082


	//----- nvinfo : EIATTR_KPARAM_INFO
	.align		4
.L_99:
        /*0008*/ 	.byte	0x04, 0x17
        /*000a*/ 	.short	(.L_101 - .L_100)
.L_100:
        /*000c*/ 	.word	0x00000000
        /*0010*/ 	.short	0x0003
        /*0012*/ 	.short	0x0018
        /*0014*/ 	.byte	0x00, 0xf0, 0x11, 0x00


	//----- nvinfo : EIATTR_KPARAM_INFO
	.align		4
.L_101:
        /*0018*/ 	.byte	0x04, 0x17
        /*001a*/ 	.short	(.L_103 - .L_102)
.L_102:
        /*001c*/ 	.word	0x00000000
        /*0020*/ 	.short	0x0002
        /*0022*/ 	.short	0x0010
        /*0024*/ 	.byte	0x00, 0xf5, 0x21, 0x00


	//----- nvinfo : EIATTR_KPARAM_INFO
	.align		4
.L_103:
        /*0028*/ 	.byte	0x04, 0x17
        /*002a*/ 	.short	(.L_105 - .L_104)
.L_104:
        /*002c*/ 	.word	0x00000000
        /*0030*/ 	.short	0x0001
        /*0032*/ 	.short	0x0008
        /*0034*/ 	.byte	0x00, 0xf5, 0x21, 0x00


	//----- nvinfo : EIATTR_KPARAM_INFO
	.align		4
.L_105:
        /*0038*/ 	.byte	0x04, 0x17
        /*003a*/ 	.short	(.L_107 - .L_106)
.L_106:
        /*003c*/ 	.word	0x00000000
        /*0040*/ 	.short	0x0000
        /*0042*/ 	.short	0x0000
        /*0044*/ 	.byte	0x00, 0xf5, 0x21, 0x00


	//----- nvinfo : EIATTR_SPARSE_MMA_MASK
	.align		4
.L_107:
        /*0048*/ 	.byte	0x03, 0x50
        /*004a*/ 	.short	0x0000


	//----- nvinfo : EIATTR_MAXREG_COUNT
	.align		4
        /*004c*/ 	.byte	0x03, 0x1b
        /*004e*/ 	.short	0x00ff


	//----- nvinfo : EIATTR_MERCURY_ISA_VERSION
	.align		4
        /*0050*/ 	.byte	0x03, 0x5f
        /*0052*/ 	.short	0x0101


	//----- nvinfo : EIATTR_VRC_CTA_INIT_COUNT
	.align		4
        /*0054*/ 	.byte	0x02, 0x4a
	.zero		1
	.zero		1


	//----- nvinfo : EIATTR_EXIT_INSTR_OFFSETS
	.align		4
        /*0058*/ 	.byte	0x04, 0x1c
        /*005a*/ 	.short	(.L_109 - .L_108)


	//   ....[0]....
.L_108:
        /*005c*/ 	.word	0x00000030


	//   ....[1]....
        /*0060*/ 	.word	0x00000450


	//   ....[2]....
        /*0064*/ 	.word	0x000006c0


	//   ....[3]....
        /*0068*/ 	.word	0x000008a0


	//   ....[4]....
        /*006c*/ 	.word	0x00000950


	//----- nvinfo : EIATTR_CBANK_PARAM_SIZE
	.align		4
.L_109:
        /*0070*/ 	.byte	0x03, 0x19
        /*0072*/ 	.short	0x001c


	//----- nvinfo : EIATTR_PARAM_CBANK
	.align		4
        /*0074*/ 	.byte	0x04, 0x0a
        /*0076*/ 	.short	(.L_111 - .L_110)
	.align		4
.L_110:
        /*0078*/ 	.word	index@(.nv.constant0._Z25multiplyMatrixGPUByBlocksPfS_S_i)
        /*007c*/ 	.short	0x0380
        /*007e*/ 	.short	0x001c


	//----- nvinfo : EIATTR_SW_WAR
	.align		4
.L_111:
        /*0080*/ 	.byte	0x04, 0x36
        /*0082*/ 	.short	(.L_113 - .L_112)
.L_112:
        /*0084*/ 	.word	0x00000008
.L_113:


//--------------------- .nv.callgraph             --------------------------
	.section	.nv.callgraph,"",@"SHT_CUDA_CALLGRAPH"
	.align	4
	.sectionentsize	8
	.align		4
        /*0000*/ 	.word	0x00000000
	.align		4
        /*0004*/ 	.word	0xffffffff
	.align		4
        /*0008*/ 	.word	0x00000000
	.align		4
        /*000c*/ 	.word	0xfffffffe
	.align		4
        /*0010*/ 	.word	0x00000000
	.align		4
        /*0014*/ 	.word	0xfffffffd
	.align		4
        /*0018*/ 	.word	0x00000000
	.align		4
        /*001c*/ 	.word	0xfffffffc


//--------------------- .text._Z45multiplyMatrixGPUByBlocksThreads2DNonMultiplePfS_S_i --------------------------
	.section	.text._Z45multiplyMatrixGPUByBlocksThreads2DNonMultiplePfS_S_i,"ax",@progbits
	.align	128
        .global         _Z45multiplyMatrixGPUByBlocksThreads2DNonMultiplePfS_S_i
        .type           _Z45multiplyMatrixGPUByBlocksThreads2DNonMultiplePfS_S_i,@function
        .size           _Z45multiplyMatrixGPUByBlocksThreads2DNonMultiplePfS_S_i,(.L_x_37 - _Z45multiplyMatrixGPUByBlocksThreads2DNonMultiplePfS_S_i)
        .other          _Z45multiplyMatrixGPUByBlocksThreads2DNonMultiplePfS_S_i,@"STO_CUDA_ENTRY STV_DEFAULT"
_Z45multiplyMatrixGPUByBlocksThreads2DNonMultiplePfS_S_i:
.text._Z45multiplyMatrixGPUByBlocksThreads2DNonMultiplePfS_S_i:
[----:B------:R-:W-:Y:S08]  /*0000*/  LDC R1, c[0x0][0x37c] ;  /* 0x0000df00ff017b82 */ /* 0x000ff00000000800 */
[----:B------:R-:W0:Y:S02]  /*0010*/  LDC R8, c[0x0][0x398] ;  /* 0x0000e600ff087b82 */ /* 0x000e240000000800 */
[----:B0-----:R-:W-:-:S13]  /*0020*/  ISETP.GE.AND P0, PT, R8, 0x1, PT ;  /* 0x000000010800780c */ /* 0x001fda0003f06270 */
[----:B------:R-:W-:Y:S05]  /*0030*/  @!P0 EXIT ;  /* 0x000000000000894d */ /* 0x000fea0003800000 */
[----:B------:R-:W0:Y:S01]  /*0040*/  S2R R4, SR_TID.X ;  /* 0x0000000000047919 */ /* 0x000e220000002100 */
[----:B------:R-:W0:Y:S01]  /*0050*/  LDCU UR4, c[0x0][0x360] ;  /* 0x00006c00ff0477ac */ /* 0x000e220008000800 */
[----:B------:R-:W1:Y:S01]  /*0060*/  LDC.64 R2, c[0x0][0x390] ;  /* 0x0000e400ff027b82 */ /* 0x000e620000000a00 */
[C---:B------:R-:W-:Y:S01]  /*0070*/  ISETP.GE.U32.AND P1, PT, R8.reuse, 0x8, PT ;  /* 0x000000080800780c */ /* 0x040fe20003f26070 */
[----:B------:R-:W0:Y:S01]  /*0080*/  S2R R5, SR_CTAID.X ;  /* 0x0000000000057919 */ /* 0x000e220000002500 */
[----:B------:R-:W2:Y:S01]  /*0090*/  LDCU UR5, c[0x0][0x364] ;  /* 0x00006c80ff0577ac */ /* 0x000ea20008000800 */
[----:B------:R-:W-:Y:S01]  /*00a0*/  LOP3.LUT R18, R8, 0x7, RZ, 0xc0, !PT ;  /* 0x0000000708127812 */ /* 0x000fe200078ec0ff */
[----:B------:R-:W2:Y:S01]  /*00b0*/  S2R R7, SR_TID.Y ;  /* 0x0000000000077919 */ /* 0x000ea20000002200 */
[----:B------:R-:W3:Y:S01]  /*00c0*/  LDCU.64 UR6, c[0x0][0x358] ;  /* 0x00006b00ff0677ac */ /* 0x000ee20008000a00 */
[----:B------:R-:W2:Y:S01]  /*00d0*/  S2R R0, SR_CTAID.Y ;  /* 0x0000000000007919 */ /* 0x000ea20000002600 */
[----:B0-----:R-:W-:-:S05]  /*00e0*/  IMAD R4, R5, UR4, R4 ;  /* 0x0000000405047c24 */ /* 0x001fca000f8e0204 */
[----:B------:R-:W-:Y:S01]  /*00f0*/  ISETP.GE.AND P0, PT, R4, R8, PT ;  /* 0x000000080400720c */ /* 0x000fe20003f06270 */
[----:B--2---:R-:W-:Y:S01]  /*0100*/  IMAD R7, R0, UR5, R7 ;  /* 0x0000000500077c24 */ /* 0x004fe2000f8e0207 */
[----:B------:R-:W-:-:S03]  /*0110*/  SHF.L.U32 R0, R4, 0x7, RZ ;  /* 0x0000000704007819 */ /* 0x000fc600000006ff */
[C---:B------:R-:W-:Y:S01]  /*0120*/  IMAD.SHL.U32 R4, R7.reuse, 0x80, RZ ;  /* 0x0000008007047824 */ /* 0x040fe200078e00ff */
[C---:B------:R-:W-:Y:S01]  /*0130*/  ISETP.GE.U32.OR P0, PT, R7.reuse, R8, P0 ;  /* 0x000000080700720c */ /* 0x040fe20000706470 */
[----:B------:R-:W-:-:S04]  /*0140*/  IMAD.IADD R5, R7, 0x1, R0 ;  /* 0x0000000107057824 */ /* 0x000fc800078e0200 */
[----:B-1----:R-:W-:-:S04]  /*0150*/  IMAD.WIDE R2, R5, 0x4, R2 ;  /* 0x0000000405027825 */ /* 0x002fc800078e0202 */
[----:B------:R-:W-:Y:S01]  /*0160*/  HFMA2 R5, -RZ, RZ, 0, 0 ;  /* 0x00000000ff057431 */ /* 0x000fe200000001ff */
[----:B---3--:R-:W-:Y:S06]  /*0170*/  @!P1 BRA `(.L_x_0) ;  /* 0x0000000000d49947 */ /* 0x008fec0003800000 */
[----:B------:R-:W0:Y:S01]  /*0180*/  LDC.64 R6, c[0x0][0x388] ;  /* 0x0000e200ff067b82 */ /* 0x000e220000000a00 */
[----:B------:R-:W1:Y:S01]  /*0190*/  LDCU.64 UR4, c[0x0][0x380] ;  /* 0x00007000ff0477ac */ /* 0x000e620008000a00 */
[----:B------:R-:W-:Y:S01]  /*01a0*/  LOP3.LUT R5, R8, 0x7ffffff8, RZ, 0xc0, !PT ;  /* 0x7ffffff808057812 */ /* 0x000fe200078ec0ff */
[----:B------:R-:W-:Y:S01]  /*01b0*/  IMAD.MOV.U32 R13, RZ, RZ, R4 ;  /* 0x000000ffff0d7224 */ /* 0x000fe200078e0004 */
[----:B------:R-:W-:Y:S02]  /*01c0*/  MOV R12, R0 ;  /* 0x00000000000c7202 */ /* 0x000fe40000000f00 */
[----:B------:R-:W-:Y:S01]  /*01d0*/  IADD3 R20, PT, PT, -R5, RZ, RZ ;  /* 0x000000ff05147210 */ /* 0x000fe20007ffe1ff */
[----:B-1----:R-:W-:-:S04]  /*01e0*/  UIADD3 UR4, UP0, UPT, UR4, 0x10, URZ ;  /* 0x0000001004047890 */ /* 0x002fc8000ff1e0ff */
[----:B------:R-:W-:-:S12]  /*01f0*/  UIADD3.X UR5, UPT, UPT, URZ, UR5, URZ, UP0, !UPT ;  /* 0x00000005ff057290 */ /* 0x000fd800087fe4ff */
.L_x_3:
[----:B------:R-:W-:Y:S01]  /*0200*/  VIADD R20, R20, 0x8 ;  /* 0x0000000814147836 */ /* 0x000fe20000000000 */
[----:B------:R-:W-:Y:S04]  /*0210*/  BSSY.RECONVERGENT B0, `(.L_x_1) ;  /* 0x0000028000007945 */ /* 0x000fe80003800200 */
[----:B------:R-:W-:Y:S01]  /*0220*/  ISETP.NE.AND P1, PT, R20, RZ, PT ;  /* 0x000000ff1400720c */ /* 0x000fe20003f25270 */
[----:B--2---:R-:W-:-:S12]  /*0230*/  @P0 BRA `(.L_x_2) ;  /* 0x0000000000940947 */ /* 0x004fd80003800000 */
[----:B------:R-:W-:Y:S01]  /*0240*/  MOV R10, UR4 ;  /* 0x00000004000a7c02 */ /* 0x000fe20008000f00 */
[----:B0-----:R-:W-:Y:S01]  /*0250*/  IMAD.WIDE.U32 R8, R13, 0x4, R6 ;  /* 0x000000040d087825 */ /* 0x001fe200078e0006 */
[----:B------:R-:W-:Y:S01]  /*0260*/  MOV R11, UR5 ;  /* 0x00000005000b7c02 */ /* 0x000fe20008000f00 */
[----:B------:R-:W2:Y:S02]  /*0270*/  LDG.E R17, desc[UR6][R2.64] ;  /* 0x0000000602117981 */ /* 0x000ea4000c1e1900 */
[----:B------:R-:W-:Y:S02]  /*0280*/  IMAD.WIDE R10, R12, 0x4, R10 ;  /* 0x000000040c0a7825 */ /* 0x000fe400078e020a */
[----:B------:R-:W2:Y:S04]  /*0290*/  LDG.E R15, desc[UR6][R8.64] ;  /* 0x00000006080f7981 */ /* 0x000ea8000c1e1900 */
[----:B------:R-:W2:Y:S02]  /*02a0*/  LDG.E R14, desc[UR6][R10.64+-0x10] ;  /* 0xfffff0060a0e7981 */ /* 0x000ea4000c1e1900 */
[----:B--2---:R-:W-:-:S05]  /*02b0*/  FFMA R15, R14, R15, R17 ;  /* 0x0000000f0e0f7223 */ /* 0x004fca0000000011 */
[----:B------:R0:W-:Y:S04]  /*02c0*/  STG.E desc[UR6][R2.64], R15 ;  /* 0x0000000f02007986 */ /* 0x0001e8000c101906 */
        /* <DEDUP_REMOVED lines=8> */
[----:B------:R-:W0:Y:S04]  /*0350*/  LDG.E R14, desc[UR6][R10.64+-0x4] ;  /* 0xfffffc060a0e7981 */ /* 0x000e28000c1e1900 */
[----:B------:R-:W0:Y:S02]  /*0360*/  LDG.E R16, desc[UR6][R8.64+0xc] ;  /* 0x00000c0608107981 */ /* 0x000e24000c1e1900 */
[----:B0-----:R-:W-:-:S05]  /*0370*/  FFMA R15, R14, R16, R19 ;  /* 0x000000100e0f7223 */ /* 0x001fca0000000013 */
[----:B------:R0:W-:Y:S04]  /*0380*/  STG.E desc[UR6][R2.64], R15 ;  /* 0x0000000f02007986 */ /* 0x0001e8000c101906 */
[----:B------:R-:W1:Y:S04]  /*0390*/  LDG.E R14, desc[UR6][R10.64] ;  /* 0x000000060a0e7981 */ /* 0x000e68000c1e1900 */
[----:B------:R-:W1:Y:S02]  /*03a0*/  LDG.E R16, desc[UR6][R8.64+0x10] ;  /* 0x0000100608107981 */ /* 0x000e64000c1e1900 */
[----:B-1----:R-:W-:-:S05]  /*03b0*/  FFMA R17, R14, R16, R15 ;  /* 0x000000100e117223 */ /* 0x002fca000000000f */
        /* <DEDUP_REMOVED lines=12> */
[----:B------:R2:W-:Y:S02]  /*0480*/  STG.E desc[UR6][R2.64], R17 ;  /* 0x0000001102007986 */ /* 0x0005e4000c101906 */
.L_x_2:
[----:B------:R-:W-:Y:S05]  /*0490*/  BSYNC.RECONVERGENT B0 ;  /* 0x0000000000007941 */ /* 0x000fea0003800200 */
.L_x_1:
[----:B------:R-:W-:Y:S01]  /*04a0*/  VIADD R13, R13, 0x8 ;  /* 0x000000080d0d7836 */ /* 0x000fe20000000000 */
[----:B------:R-:W-:Y:S01]  /*04b0*/  IADD3 R12, PT, PT, R12, 0x8, RZ ;  /* 0x000000080c0c7810 */ /* 0x000fe20007ffe0ff */
[----:B------:R-:W-:Y:S06]  /*04c0*/  @P1 BRA `(.L_x_3) ;  /* 0xfffffffc004c1947 */ /* 0x000fec000383ffff */
.L_x_0:
[----:B------:R-:W-:-:S13]  /*04d0*/  ISETP.NE.AND P1, PT, R18, RZ, PT ;  /* 0x000000ff1200720c */ /* 0x000fda0003f25270 */
[----:B------:R-:W-:Y:S05]  /*04e0*/  @!P1 EXIT ;  /* 0x000000000000994d */ /* 0x000fea0003800000 */
[----:B0-----:R-:W0:Y:S01]  /*04f0*/  LDC R6, c[0x0][0x398] ;  /* 0x0000e600ff067b82 */ /* 0x001e220000000800 */
[----:B------:R-:W-:Y:S02]  /*0500*/  ISETP.GE.U32.AND P1, PT, R18, 0x4, PT ;  /* 0x000000041200780c */ /* 0x000fe40003f26070 */
[----:B0-----:R-:W-:-:S11]  /*0510*/  LOP3.LUT R16, R6, 0x3, RZ, 0xc0, !PT ;  /* 0x0000000306107812 */ /* 0x001fd600078ec0ff */
[----:B------:R-:W-:Y:S05]  /*0520*/  @!P1 BRA `(.L_x_4) ;  /* 0x0000000000809947 */ /* 0x000fea0003800000 */
[----:B------:R-:W-:Y:S04]  /*0530*/  BSSY.RECONVERGENT B0, `(.L_x_5) ;  /* 0x000001e000007945 */ /* 0x000fe80003800200 */
[----:B------:R-:W-:Y:S05]  /*0540*/  @P0 BRA `(.L_x_6) ;  /* 0x0000000000700947 */ /* 0x000fea0003800000 */
[----:B------:R-:W0:Y:S01]  /*0550*/  LDC.64 R12, c[0x0][0x388] ;  /* 0x0000e200ff0c7b82 */ /* 0x000e220000000a00 */
[----:B------:R-:W-:Y:S01]  /*0560*/  IADD3 R11, PT, PT, R4, R5, RZ ;  /* 0x00000005040b7210 */ /* 0x000fe20007ffe0ff */
[----:B------:R-:W-:Y:S01]  /*0570*/  IMAD.IADD R7, R0, 0x1, R5 ;  /* 0x0000000100077824 */ /* 0x000fe200078e0205 */
[----:B------:R-:W3:Y:S01]  /*0580*/  LDG.E R18, desc[UR6][R2.64] ;  /* 0x0000000602127981 */ /* 0x000ee2000c1e1900 */
[----:B------:R-:W1:Y:S04]  /*0590*/  LDCU.64 UR4, c[0x0][0x388] ;  /* 0x00007100ff0477ac */ /* 0x000e680008000a00 */
[----:B------:R-:W4:Y:S01]  /*05a0*/  LDC.64 R8, c[0x0][0x380] ;  /* 0x0000e000ff087b82 */ /* 0x000f220000000a00 */
[----:B0-----:R-:W-:-:S06]  /*05b0*/  IMAD.WIDE.U32 R12, R11, 0x4, R12 ;  /* 0x000000040b0c7825 */ /* 0x001fcc00078e000c */
[----:B------:R-:W3:Y:S01]  /*05c0*/  LDG.E R12, desc[UR6][R12.64] ;  /* 0x000000060c0c7981 */ /* 0x000ee2000c1e1900 */
[----:B----4-:R-:W-:-:S05]  /*05d0*/  IMAD.WIDE R8, R7, 0x4, R8 ;  /* 0x0000000407087825 */ /* 0x010fca00078e0208 */
[----:B------:R-:W3:Y:S01]  /*05e0*/  LDG.E R7, desc[UR6][R8.64] ;  /* 0x0000000608077981 */ /* 0x000ee2000c1e1900 */
[----:B------:R-:W-:-:S04]  /*05f0*/  IADD3 R11, P1, PT, R4, R5, RZ ;  /* 0x00000005040b7210 */ /* 0x000fc80007f3e0ff */
[----:B------:R-:W-:Y:S02]  /*0600*/  IADD3.X R14, PT, PT, RZ, RZ, RZ, P1, !PT ;  /* 0x000000ffff0e7210 */ /* 0x000fe40000ffe4ff */
[----:B-1----:R-:W-:-:S04]  /*0610*/  LEA R10, P1, R11, UR4, 0x2 ;  /* 0x000000040b0a7c11 */ /* 0x002fc8000f8210ff */
[----:B------:R-:W-:Y:S01]  /*0620*/  LEA.HI.X R11, R11, UR5, R14, 0x2, P1 ;  /* 0x000000050b0b7c11 */ /* 0x000fe200088f140e */
[----:B---3--:R-:W-:-:S05]  /*0630*/  FFMA R7, R7, R12, R18 ;  /* 0x0000000c07077223 */ /* 0x008fca0000000012 */
[----:B------:R0:W-:Y:S04]  /*0640*/  STG.E desc[UR6][R2.64], R7 ;  /* 0x0000000702007986 */ /* 0x0001e8000c101906 */
[----:B------:R-:W3:Y:S04]  /*0650*/  LDG.E R14, desc[UR6][R8.64+0x4] ;  /* 0x00000406080e7981 */ /* 0x000ee8000c1e1900 */
[----:B--2---:R-:W3:Y:S02]  /*0660*/  LDG.E R15, desc[UR6][R10.64+0x4] ;  /* 0x000004060a0f7981 */ /* 0x004ee4000c1e1900 */
[----:B---3--:R-:W-:-:S05]  /*0670*/  FFMA R15, R14, R15, R7 ;  /* 0x0000000f0e0f7223 */ /* 0x008fca0000000007 */
        /* <DEDUP_REMOVED lines=8> */
[----:B------:R1:W-:Y:S02]  /*0700*/  STG.E desc[UR6][R2.64], R7 ;  /* 0x0000000702007986 */ /* 0x0003e4000c101906 */
.L_x_6:
[----:B------:R-:W-:Y:S05]  /*0710*/  BSYNC.RECONVERGENT B0 ;  /* 0x0000000000007941 */ /* 0x000fea0003800200 */
.L_x_5:
[----:B------:R-:W-:-:S07]  /*0720*/  IADD3 R5, PT, PT, R5, 0x4, RZ ;  /* 0x0000000405057810 */ /* 0x000fce0007ffe0ff */
.L_x_4:
[----:B------:R-:W-:-:S13]  /*0730*/  ISETP.NE.AND P1, PT, R16, RZ, PT ;  /* 0x000000ff1000720c */ /* 0x000fda0003f25270 */
[----:B------:R-:W-:Y:S05]  /*0740*/  @!P1 EXIT ;  /* 0x000000000000994d */ /* 0x000fea0003800000 */
[----:B------:R-:W-:-:S13]  /*0750*/  ISETP.NE.AND P1, PT, R16, 0x1, PT ;  /* 0x000000011000780c */ /* 0x000fda0003f25270 */
[----:B------:R-:W-:Y:S05]  /*0760*/  @!P1 BRA `(.L_x_7) ;  /* 0x0000000000609947 */ /* 0x000fea0003800000 */
[----:B------:R-:W-:Y:S04]  /*0770*/  BSSY.RECONVERGENT B0, `(.L_x_8) ;  /* 0x0000016000007945 */ /* 0x000fe80003800200 */
[----:B------:R-:W-:Y:S05]  /*0780*/  @P0 BRA `(.L_x_9) ;  /* 0x0000000000500947 */ /* 0x000fea0003800000 */
[----:B------:R-:W0:Y:S01]  /*0790*/  LDC.64 R10, c[0x0][0x388] ;  /* 0x0000e200ff0a7b82 */ /* 0x000e220000000a00 */
[----:B-1----:R-:W-:Y:S01]  /*07a0*/  IMAD.IADD R13, R4, 0x1, R5 ;  /* 0x00000001040d7824 */ /* 0x002fe200078e0205 */
[----:B------:R-:W-:Y:S01]  /*07b0*/  IADD3 R7, PT, PT, R0, R5, RZ ;  /* 0x0000000500077210 */ /* 0x000fe20007ffe0ff */
        /* <DEDUP_REMOVED lines=14> */
[----:B------:R-:W3:Y:S02]  /*08a0*/  LDG.E R12, desc[UR6][R12.64+0x4] ;  /* 0x000004060c0c7981 */ /* 0x000ee4000c1e1900 */
[----:B---3--:R-:W-:-:S05]  /*08b0*/  FFMA R11, R14, R12, R7 ;  /* 0x0000000c0e0b7223 */ /* 0x008fca0000000007 */
[----:B------:R0:W-:Y:S02]  /*08c0*/  STG.E desc[UR6][R2.64], R11 ;  /* 0x0000000b02007986 */ /* 0x0001e4000c101906 */
.L_x_9:
[----:B------:R-:W-:Y:S05]  /*08d0*/  BSYNC.RECONVERGENT B0 ;  /* 0x0000000000007941 */ /* 0x000fea0003800200 */
.L_x_8:
[----:B------:R-:W-:-:S07]  /*08e0*/  VIADD R5, R5, 0x2 ;  /* 0x0000000205057836 */ /* 0x000fce0000000000 */
.L_x_7:
[----:B------:R-:W-:-:S04]  /*08f0*/  LOP3.LUT R6, R6, 0x1, RZ, 0xc0, !PT ;  /* 0x0000000106067812 */ /* 0x000fc800078ec0ff */
[----:B------:R-:W-:-:S13]  /*0900*/  ISETP.NE.U32.OR P0, PT, R6, 0x1, P0 ;  /* 0x000000010600780c */ /* 0x000fda0000705470 */
[----:B------:R-:W-:Y:S05]  /*0910*/  @P0 EXIT ;  /* 0x000000000000094d */ /* 0x000fea0003800000 */
[----:B01----:R-:W0:Y:S01]  /*0920*/  LDC.64 R6, c[0x0][0x380] ;  /* 0x0000e000ff067b82 */ /* 0x003e220000000a00 */
[-C--:B------:R-:W-:Y:S02]  /*0930*/  IADD3 R11, PT, PT, R0, R5.reuse, RZ ;  /* 0x00000005000b7210 */ /* 0x080fe40007ffe0ff */
[----:B------:R-:W-:-:S05]  /*0940*/  IADD3 R13, PT, PT, R4, R5, RZ ;  /* 0x00000005040d7210 */ /* 0x000fca0007ffe0ff */
[----:B------:R-:W1:Y:S01]  /*0950*/  LDC.64 R8, c[0x0][0x388] ;  /* 0x0000e200ff087b82 */ /* 0x000e620000000a00 */
[----:B0-----:R-:W-:-:S06]  /*0960*/  IMAD.WIDE R4, R11, 0x4, R6 ;  /* 0x000000040b047825 */ /* 0x001fcc00078e0206 */
[----:B------:R-:W3:Y:S01]  /*0970*/  LDG.E R4, desc[UR6][R4.64] ;  /* 0x0000000604047981 */ /* 0x000ee2000c1e1900 */
[----:B-1----:R-:W-:-:S03]  /*0980*/  IMAD.WIDE.U32 R6, R13, 0x4, R8 ;  /* 0x000000040d067825 */ /* 0x002fc600078e0008 */
[----:B------:R-:W3:Y:S04]  /*0990*/  LDG.E R9, desc[UR6][R2.64] ;  /* 0x0000000602097981 */ /* 0x000ee8000c1e1900 */
[----:B------:R-:W3:Y:S02]  /*09a0*/  LDG.E R7, desc[UR6][R6.64] ;  /* 0x0000000606077981 */ /* 0x000ee4000c1e1900 */
[----:B---3--:R-:W-:-:S05]  /*09b0*/  FFMA R9, R4, R7, R9 ;  /* 0x0000000704097223 */ /* 0x008fca0000000009 */
[----:B------:R-:W-:Y:S01]  /*09c0*/  STG.E desc[UR6][R2.64], R9 ;  /* 0x0000000902007986 */ /* 0x000fe2000c101906 */
[----:B------:R-:W-:Y:S05]  /*09d0*/  EXIT ;  /* 0x000000000000794d */ /* 0x000fea0003800000 */
.L_x_10:
[----:B------:R-:W-:-:S00]  /*09e0*/  BRA `(.L_x_10) ;  /* 0xfffffffc00fc7947 */ /* 0x000fc0000383ffff */
[----:B------:R-:W-:-:S00]  /*09f0*/  NOP ;  /* 0x0000000000007918 */ /* 0x000fc00000000000 */
        /* <DEDUP_REMOVED lines=8> */
.L_x_37:


//--------------------- .text._Z34multiplyMatrixGPUByBlocksThreads2DPfS_S_i --------------------------
	.section	.text._Z34multiplyMatrixGPUByBlocksThreads2DPfS_S_i,"ax",@progbits
	.align	128
        .global         _Z34multiplyMatrixGPUByBlocksThreads2DPfS_S_i
        .type           _Z34multiplyMatrixGPUByBlocksThreads2DPfS_S_i,@function
        .size           _Z34multiplyMatrixGPUByBlocksThreads2DPfS_S_i,(.L_x_38 - _Z34multiplyMatrixGPUByBlocksThreads2DPfS_S_i)
        .other          _Z34multiplyMatrixGPUByBlocksThreads2DPfS_S_i,@"STO_CUDA_ENTRY STV_DEFAULT"
_Z34multiplyMatrixGPUByBlocksThreads2DPfS_S_i:
.text._Z34multiplyMatrixGPUByBlocksThreads2DPfS_S_i:
[----:B------:R-:W-:Y:S08]  /*0000*/  LDC R1, c[0x0][0x37c] ;  /* 0x0000df00ff017b82 */ /* 0x000ff00000000800 */
[----:B------:R-:W0:Y:S02]  /*0010*/  LDC R0, c[0x0][0x398] ;  /* 0x0000e600ff007b82 */ /* 0x000e240000000800 */
[----:B0-----:R-:W-:-:S13]  /*0020*/  ISETP.GE.AND P0, PT, R0, 0x1, PT ;  /* 0x000000010000780c */ /* 0x001fda0003f06270 */
[----:B------:R-:W-:Y:S05]  /*0030*/  @!P0 EXIT ;  /* 0x000000000000894d */ /* 0x000fea0003800000 */
[----:B------:R-:W0:Y:S01]  /*0040*/  S2R R4, SR_TID.X ;  /* 0x0000000000047919 */ /* 0x000e220000002100 */
[----:B------:R-:W1:Y:S01]  /*0050*/  LDCU UR4, c[0x0][0x364] ;  /* 0x00006c80ff0477ac */ /* 0x000e620008000800 */
[----:B------:R-:W2:Y:S01]  /*0060*/  LDC.64 R2, c[0x0][0x390] ;  /* 0x0000e400ff027b82 */ /* 0x000ea20000000a00 */
[C---:B------:R-:W-:Y:S01]  /*0070*/  ISETP.GE.U32.AND P1, PT, R0.reuse, 0x8, PT ;  /* 0x000000080000780c */ /* 0x040fe20003f26070 */
[----:B------:R-:W0:Y:S01]  /*0080*/  S2R R7, SR_CTAID.X ;  /* 0x0000000000077919 */ /* 0x000e220000002500 */
[----:B------:R-:W0:Y:S01]  /*0090*/  LDCU UR5, c[0x0][0x360] ;  /* 0x00006c00ff0577ac */ /* 0x000e220008000800 */
[----:B------:R-:W-:Y:S01]  /*00a0*/  LOP3.LUT R16, R0, 0x7, RZ, 0xc0, !PT ;  /* 0x0000000700107812 */ /* 0x000fe200078ec0ff */
[----:B------:R-:W1:Y:S01]  /*00b0*/  S2R R5, SR_TID.Y ;  /* 0x0000000000057919 */ /* 0x000e620000002200 */
[----:B------:R-:W3:Y:S02]  /*00c0*/  LDCU.64 UR6, c[0x0][0x358] ;  /* 0x00006b00ff0677ac */ /* 0x000ee40008000a00 */
[----:B------:R-:W-:Y:S01]  /*00d0*/  ISETP.NE.AND P0, PT, R16, RZ, PT ;  /* 0x000000ff1000720c */ /* 0x000fe20003f05270 */
[----:B------:R-:W1:Y:S01]  /*00e0*/  S2R R6, SR_CTAID.Y ;  /* 0x0000000000067919 */ /* 0x000e620000002600 */
[----:B0-----:R-:W-:-:S05]  /*00f0*/  IMAD R4, R7, UR5, R4 ;  /* 0x0000000507047c24 */ /* 0x001fca000f8e0204 */
[----:B------:R-:W-:Y:S01]  /*0100*/  SHF.L.U32 R4, R4, 0x7, RZ ;  /* 0x0000000704047819 */ /* 0x000fe200000006ff */
[----:B-1----:R-:W-:-:S04]  /*0110*/  IMAD R5, R6, UR4, R5 ;  /* 0x0000000406057c24 */ /* 0x002fc8000f8e0205 */
[C---:B------:R-:W-:Y:S02]  /*0120*/  IMAD.IADD R7, R5.reuse, 0x1, R4 ;  /* 0x0000000105077824 */ /* 0x040fe400078e0204 */
[----:B------:R-:W-:Y:S02]  /*0130*/  IMAD.SHL.U32 R6, R5, 0x80, RZ ;  /* 0x0000008005067824 */ /* 0x000fe400078e00ff */
[----:B--2---:R-:W-:-:S04]  /*0140*/  IMAD.WIDE R2, R7, 0x4, R2 ;  /* 0x0000000407027825 */ /* 0x004fc800078e0202 */
[----:B------:R-:W-:Y:S01]  /*0150*/  HFMA2 R7, -RZ, RZ, 0, 0 ;  /* 0x00000000ff077431 */ /* 0x000fe200000001ff */
[----:B---3--:R0:W5:Y:S01]  /*0160*/  LDG.E R5, desc[UR6][R2.64] ;  /* 0x0000000602057981 */ /* 0x008162000c1e1900 */
[----:B------:R-:W-:Y:S05]  /*0170*/  @!P1 BRA `(.L_x_11) ;  /* 0x0000000000d49947 */ /* 0x000fea0003800000 */
[----:B------:R-:W1:Y:S01]  /*0180*/  LDC.64 R8, c[0x0][0x388] ;  /* 0x0000e200ff087b82 */ /* 0x000e620000000a00 */
[----:B------:R-:W2:Y:S01]  /*0190*/  LDCU.64 UR4, c[0x0][0x380] ;  /* 0x00007000ff0477ac */ /* 0x000ea20008000a00 */
[----:B------:R-:W-:Y:S01]  /*01a0*/  LOP3.LUT R7, R0, 0x7ffffff8, RZ, 0xc0, !PT ;  /* 0x7ffffff800077812 */ /* 0x000fe200078ec0ff */
[----:B------:R-:W-:-:S03]  /*01b0*/  IMAD.MOV.U32 R13, RZ, RZ, R4 ;  /* 0x000000ffff0d7224 */ /* 0x000fc600078e0004 */
[----:B------:R-:W-:Y:S01]  /*01c0*/  IADD3 R12, PT, PT, -R7, RZ, RZ ;  /* 0x000000ff070c7210 */ /* 0x000fe20007ffe1ff */
[----:B--2---:R-:W-:-:S04]  /*01d0*/  UIADD3 UR4, UP0, UPT, UR4, 0x10, URZ ;  /* 0x0000001004047890 */ /* 0x004fc8000ff1e0ff */
[----:B------:R-:W-:Y:S01]  /*01e0*/  UIADD3.X UR5, UPT, UPT, URZ, UR5, URZ, UP0, !UPT ;  /* 0x00000005ff057290 */ /* 0x000fe200087fe4ff */
[----:B-1----:R-:W-:-:S03]  /*01f0*/  IMAD.WIDE.U32 R8, R6, 0x4, R8 ;  /* 0x0000000406087825 */ /* 0x002fc600078e0008 */
[----:B------:R-:W-:-:S04]  /*0200*/  IADD3 R14, P1, PT, R8, 0x10, RZ ;  /* 0x00000010080e7810 */ /* 0x000fc80007f3e0ff */
[----:B------:R-:W-:-:S09]  /*0210*/  IADD3.X R17, PT, PT, RZ, R9, RZ, P1, !PT ;  /* 0x00000009ff117210 */ /* 0x000fd20000ffe4ff */
.L_x_12:
[----:B------:R-:W-:Y:S01]  /*0220*/  MOV R11, UR5 ;  /* 0x00000005000b7c02 */ /* 0x000fe20008000f00 */
[----:B------:R-:W-:Y:S01]  /*0230*/  IMAD.U32 R10, RZ, RZ, UR4 ;  /* 0x00000004ff0a7e24 */ /* 0x000fe2000f8e00ff */
[----:B------:R-:W-:Y:S01]  /*0240*/  MOV R9, R17 ;  /* 0x0000001100097202 */ /* 0x000fe20000000f00 */
[----:B------:R-:W-:Y:S02]  /*0250*/  IMAD.MOV.U32 R8, RZ, RZ, R14 ;  /* 0x000000ffff087224 */ /* 0x000fe400078e000e */
[----:B------:R-:W-:-:S03]  /*0260*/  IMAD.WIDE R10, R13, 0x4, R10 ;  /* 0x000000040d0a7825 */ /* 0x000fc600078e020a */
[----:B-1----:R-:W2:Y:S04]  /*0270*/  LDG.E R15, desc[UR6][R8.64+-0x10] ;  /* 0xfffff006080f7981 */ /* 0x002ea8000c1e1900 */
[----:B------:R-:W2:Y:S02]  /*0280*/  LDG.E R14, desc[UR6][R10.64+-0x10] ;  /* 0xfffff0060a0e7981 */ /* 0x000ea4000c1e1900 */
[----:B--2--5:R-:W-:-:S05]  /*0290*/  FFMA R15, R14, R15, R5 ;  /* 0x0000000f0e0f7223 */ /* 0x024fca0000000005 */
[----:B------:R1:W-:Y:S04]  /*02a0*/  STG.E desc[UR6][R2.64], R15 ;  /* 0x0000000f02007986 */ /* 0x0003e8000c101906 */
[----:B------:R-:W2:Y:S04]  /*02b0*/  LDG.E R14, desc[UR6][R10.64+-0xc] ;  /* 0xfffff4060a0e7981 */ /* 0x000ea8000c1e1900 */
[----:B------:R-:W2:Y:S02]  /*02c0*/  LDG.E R5, desc[UR6][R8.64+-0xc] ;  /* 0xfffff40608057981 */ /* 0x000ea4000c1e1900 */
[----:B--2---:R-:W-:-:S05]  /*02d0*/  FFMA R5, R14, R5, R15 ;  /* 0x000000050e057223 */ /* 0x004fca000000000f */
[----:B------:R2:W-:Y:S04]  /*02e0*/  STG.E desc[UR6][R2.64], R5 ;  /* 0x0000000502007986 */ /* 0x0005e8000c101906 */
[----:B------:R-:W3:Y:S04]  /*02f0*/  LDG.E R14, desc[UR6][R10.64+-0x8] ;  /* 0xfffff8060a0e7981 */ /* 0x000ee8000c1e1900 */
[----:B------:R-:W3:Y:S02]  /*0300*/  LDG.E R17, desc[UR6][R8.64+-0x8] ;  /* 0xfffff80608117981 */ /* 0x000ee4000c1e1900 */
[----:B---3--:R-:W-:-:S05]  /*0310*/  FFMA R17, R14, R17, R5 ;  /* 0x000000110e117223 */ /* 0x008fca0000000005 */
        /* <DEDUP_REMOVED lines=14> */
[----:B------:R-:W1:Y:S01]  /*0400*/  LDG.E R18, desc[UR6][R8.64+0x8] ;  /* 0x0000080608127981 */ /* 0x000e62000c1e1900 */
[----:B------:R-:W-:Y:S01]  /*0410*/  IADD3 R12, PT, PT, R12, 0x8, RZ ;  /* 0x000000080c0c7810 */ /* 0x000fe20007ffe0ff */
[----:B-1----:R-:W-:-:S05]  /*0420*/  FFMA R15, R14, R18, R17 ;  /* 0x000000120e0f7223 */ /* 0x002fca0000000011 */
[----:B------:R1:W-:Y:S04]  /*0430*/  STG.E desc[UR6][R2.64], R15 ;  /* 0x0000000f02007986 */ /* 0x0003e8000c101906 */
[----:B------:R-:W2:Y:S04]  /*0440*/  LDG.E R14, desc[UR6][R10.64+0xc] ;  /* 0x00000c060a0e7981 */ /* 0x000ea8000c1e1900 */
[----:B------:R-:W2:Y:S01]  /*0450*/  LDG.E R18, desc[UR6][R8.64+0xc] ;  /* 0x00000c0608127981 */ /* 0x000ea2000c1e1900 */
[----:B------:R-:W-:Y:S02]  /*0460*/  ISETP.NE.AND P1, PT, R12, RZ, PT ;  /* 0x000000ff0c00720c */ /* 0x000fe40003f25270 */
[----:B------:R-:W-:Y:S01]  /*0470*/  IADD3 R13, PT, PT, R13, 0x8, RZ ;  /* 0x000000080d0d7810 */ /* 0x000fe20007ffe0ff */
[----:B--2---:R-:W-:Y:S01]  /*0480*/  FFMA R5, R14, R18, R15 ;  /* 0x000000120e057223 */ /* 0x004fe2000000000f */
[----:B------:R-:W-:-:S04]  /*0490*/  IADD3 R14, P2, PT, R8, 0x20, RZ ;  /* 0x00000020080e7810 */ /* 0x000fc80007f5e0ff */
[----:B------:R1:W-:Y:S01]  /*04a0*/  STG.E desc[UR6][R2.64], R5 ;  /* 0x0000000502007986 */ /* 0x0003e2000c101906 */
[----:B---3--:R-:W-:-:S04]  /*04b0*/  IMAD.X R17, RZ, RZ, R9, P2 ;  /* 0x000000ffff117224 */ /* 0x008fc800010e0609 */
[----:B------:R-:W-:Y:S05]  /*04c0*/  @P1 BRA `(.L_x_12) ;  /* 0xfffffffc00541947 */ /* 0x000fea000383ffff */
.L_x_11:
[----:B------:R-:W-:Y:S05]  /*04d0*/  @!P0 EXIT ;  /* 0x000000000000894d */ /* 0x000fea0003800000 */
[----:B------:R-:W-:Y:S02]  /*04e0*/  ISETP.GE.U32.AND P1, PT, R16, 0x4, PT ;  /* 0x000000041000780c */ /* 0x000fe40003f26070 */
[----:B------:R-:W-:-:S04]  /*04f0*/  LOP3.LUT R17, R0, 0x3, RZ, 0xc0, !PT ;  /* 0x0000000300117812 */ /* 0x000fc800078ec0ff */
[----:B------:R-:W-:-:S07]  /*0500*/  ISETP.NE.AND P0, PT, R17, RZ, PT ;  /* 0x000000ff1100720c */ /* 0x000fce0003f05270 */
[----:B------:R-:W-:Y:S06]  /*0510*/  @!P1 BRA `(.L_x_13) ;  /* 0x0000000000709947 */ /* 0x000fec0003800000 */
[----:B------:R-:W2:Y:S01]  /*0520*/  LDC.64 R12, c[0x0][0x388] ;  /* 0x0000e200ff0c7b82 */ /* 0x000ea20000000a00 */
[----:B-1----:R-:W-:Y:S01]  /*0530*/  IADD3 R15, PT, PT, R6, R7, RZ ;  /* 0x00000007060f7210 */ /* 0x002fe20007ffe0ff */
[----:B------:R-:W-:Y:S01]  /*0540*/  IMAD.IADD R11, R4, 0x1, R7 ;  /* 0x00000001040b7824 */ /* 0x000fe200078e0207 */
[----:B------:R-:W1:Y:S05]  /*0550*/  LDCU.64 UR4, c[0x0][0x388] ;  /* 0x00007100ff0477ac */ /* 0x000e6a0008000a00 */
[----:B------:R-:W3:Y:S01]  /*0560*/  LDC.64 R8, c[0x0][0x380] ;  /* 0x0000e000ff087b82 */ /* 0x000ee20000000a00 */
[----:B--2---:R-:W-:-:S06]  /*0570*/  IMAD.WIDE.U32 R12, R15, 0x4, R12 ;  /* 0x000000040f0c7825 */ /* 0x004fcc00078e000c */
[----:B------:R-:W2:Y:S01]  /*0580*/  LDG.E R12, desc[UR6][R12.64] ;  /* 0x000000060c0c7981 */ /* 0x000ea2000c1e1900 */
[----:B---3--:R-:W-:-:S05]  /*0590*/  IMAD.WIDE R8, R11, 0x4, R8 ;  /* 0x000000040b087825 */ /* 0x008fca00078e0208 */
[----:B------:R-:W2:Y:S01]  /*05a0*/  LDG.E R14, desc[UR6][R8.64] ;  /* 0x00000006080e7981 */ /* 0x000ea2000c1e1900 */
[----:B------:R-:W-:-:S04]  /*05b0*/  IADD3 R11, P1, PT, R6, R7, RZ ;  /* 0x00000007060b7210 */ /* 0x000fc80007f3e0ff */
[----:B------:R-:W-:Y:S02]  /*05c0*/  IADD3.X R16, PT, PT, RZ, RZ, RZ, P1, !PT ;  /* 0x000000ffff107210 */ /* 0x000fe40000ffe4ff */
[----:B-1----:R-:W-:-:S04]  /*05d0*/  LEA R10, P1, R11, UR4, 0x2 ;  /* 0x000000040b0a7c11 */ /* 0x002fc8000f8210ff */
[----:B------:R-:W-:Y:S01]  /*05e0*/  LEA.HI.X R11, R11, UR5, R16, 0x2, P1 ;  /* 0x000000050b0b7c11 */ /* 0x000fe200088f1410 */
        /* <DEDUP_REMOVED lines=14> */
[----:B------:R2:W-:Y:S02]  /*06d0*/  STG.E desc[UR6][R2.64], R5 ;  /* 0x0000000502007986 */ /* 0x0005e4000c101906 */
.L_x_13:
[----:B------:R-:W-:Y:S05]  /*06e0*/  @!P0 EXIT ;  /* 0x000000000000894d */ /* 0x000fea0003800000 */
[----:B------:R-:W-:Y:S02]  /*06f0*/  ISETP.NE.AND P1, PT, R17, 0x1, PT ;  /* 0x000000011100780c */ /* 0x000fe40003f25270 */
[----:B------:R-:W-:-:S04]  /*0700*/  LOP3.LUT R0, R0, 0x1, RZ, 0xc0, !PT ;  /* 0x0000000100007812 */ /* 0x000fc800078ec0ff */
[----:B------:R-:W-:-:S07]  /*0710*/  ISETP.NE.U32.AND P0, PT, R0, 0x1, PT ;  /* 0x000000010000780c */ /* 0x000fce0003f05070 */
[----:B------:R-:W-:Y:S06]  /*0720*/  @!P1 BRA `(.L_x_14) ;  /* 0x0000000000509947 */ /* 0x000fec0003800000 */
[----:B------:R-:W3:Y:S01]  /*0730*/  LDC.64 R10, c[0x0][0x388] ;  /* 0x0000e200ff0a7b82 */ /* 0x000ee20000000a00 */
[----:B-12---:R-:W-:Y:S01]  /*0740*/  IMAD.IADD R15, R6, 0x1, R7 ;  /* 0x00000001060f7824 */ /* 0x006fe200078e0207 */
[----:B------:R-:W-:Y:S01]  /*0750*/  IADD3 R13, PT, PT, R4, R7, RZ ;  /* 0x00000007040d7210 */ /* 0x000fe20007ffe0ff */
[----:B------:R-:W1:Y:S05]  /*0760*/  LDCU.64 UR4, c[0x0][0x388] ;  /* 0x00007100ff0477ac */ /* 0x000e6a0008000a00 */
[----:B------:R-:W2:Y:S01]  /*0770*/  LDC.64 R8, c[0x0][0x380] ;  /* 0x0000e000ff087b82 */ /* 0x000ea20000000a00 */
[----:B---3--:R-:W-:-:S06]  /*0780*/  IMAD.WIDE.U32 R10, R15, 0x4, R10 ;  /* 0x000000040f0a7825 */ /* 0x008fcc00078e000a */
[----:B------:R-:W3:Y:S01]  /*0790*/  LDG.E R10, desc[UR6][R10.64] ;  /* 0x000000060a0a7981 */ /* 0x000ee2000c1e1900 */
[----:B--2---:R-:W-:-:S05]  /*07a0*/  IMAD.WIDE R8, R13, 0x4, R8 ;  /* 0x000000040d087825 */ /* 0x004fca00078e0208 */
[----:B------:R-:W3:Y:S01]  /*07b0*/  LDG.E R0, desc[UR6][R8.64] ;  /* 0x0000000608007981 */ /* 0x000ee2000c1e1900 */
[----:B------:R-:W-:-:S04]  /*07c0*/  IADD3 R13, P1, PT, R6, R7, RZ ;  /* 0x00000007060d7210 */ /* 0x000fc80007f3e0ff */
[----:B------:R-:W-:Y:S02]  /*07d0*/  IADD3.X R14, PT, PT, RZ, RZ, RZ, P1, !PT ;  /* 0x000000ffff0e7210 */ /* 0x000fe40000ffe4ff */
[----:B-1----:R-:W-:-:S04]  /*07e0*/  LEA R12, P1, R13, UR4, 0x2 ;  /* 0x000000040d0c7c11 */ /* 0x002fc8000f8210ff */
[----:B------:R-:W-:Y:S01]  /*07f0*/  LEA.HI.X R13, R13, UR5, R14, 0x2, P1 ;  /* 0x000000050d0d7c11 */ /* 0x000fe200088f140e */
[----:B---3-5:R-:W-:-:S05]  /*0800*/  FFMA R15, R0, R10, R5 ;  /* 0x0000000a000f7223 */ /* 0x028fca0000000005 */
[----:B------:R3:W-:Y:S04]  /*0810*/  STG.E desc[UR6][R2.64], R15 ;  /* 0x0000000f02007986 */ /* 0x0007e8000c101906 */
[----:B------:R-:W2:Y:S04]  /*0820*/  LDG.E R0, desc[UR6][R8.64+0x4] ;  /* 0x0000040608007981 */ /* 0x000ea8000c1e1900 */
[----:B------:R-:W2:Y:S01]  /*0830*/  LDG.E R12, desc[UR6][R12.64+0x4] ;  /* 0x000004060c0c7981 */ /* 0x000ea2000c1e1900 */
[----:B------:R-:W-:Y:S02]  /*0840*/  VIADD R7, R7, 0x2 ;  /* 0x0000000207077836 */ /* 0x000fe40000000000 */
[----:B--2---:R-:W-:-:S05]  /*0850*/  FFMA R5, R0, R12, R15 ;  /* 0x0000000c00057223 */ /* 0x004fca000000000f */
[----:B------:R3:W-:Y:S02]  /*0860*/  STG.E desc[UR6][R2.64], R5 ;  /* 0x0000000502007986 */ /* 0x0007e4000c101906 */
.L_x_14:
[----:B------:R-:W-:Y:S05]  /*0870*/  @P0 EXIT ;  /* 0x000000000000094d */ /* 0x000fea0003800000 */
[----:B------:R-:W4:Y:S01]  /*0880*/  LDC.64 R8, c[0x0][0x380] ;  /* 0x0000e000ff087b82 */ /* 0x000f220000000a00 */
[-C--:B--2---:R-:W-:Y:S02]  /*0890*/  IADD3 R13, PT, PT, R4, R7.reuse, RZ ;  /* 0x00000007040d7210 */ /* 0x084fe40007ffe0ff */
[----:B-1-3--:R-:W-:-:S05]  /*08a0*/  IADD3 R15, PT, PT, R6, R7, RZ ;  /* 0x00000007060f7210 */ /* 0x00afca0007ffe0ff */
[----:B------:R-:W1:Y:S01]  /*08b0*/  LDC.64 R10, c[0x0][0x388] ;  /* 0x0000e200ff0a7b82 */ /* 0x000e620000000a00 */
[----:B----4-:R-:W-:-:S06]  /*08c0*/  IMAD.WIDE R6, R13, 0x4, R8 ;  /* 0x000000040d067825 */ /* 0x010fcc00078e0208 */
[----:B------:R-:W2:Y:S01]  /*08d0*/  LDG.E R6, desc[UR6][R6.64] ;  /* 0x0000000606067981 */ /* 0x000ea2000c1e1900 */
[----:B-1----:R-:W-:-:S06]  /*08e0*/  IMAD.WIDE.U32 R8, R15, 0x4, R10 ;  /* 0x000000040f087825 */ /* 0x002fcc00078e000a */
[----:B------:R-:W2:Y:S02]  /*08f0*/  LDG.E R8, desc[UR6][R8.64] ;  /* 0x0000000608087981 */ /* 0x000ea4000c1e1900 */
[----:B--2--5:R-:W-:-:S05]  /*0900*/  FFMA R5, R6, R8, R5 ;  /* 0x0000000806057223 */ /* 0x024fca0000000005 */
[----:B------:R-:W-:Y:S01]  /*0910*/  STG.E desc[UR6][R2.64], R5 ;  /* 0x0000000502007986 */ /* 0x000fe2000c101906 */
[----:B------:R-:W-:Y:S05]  /*0920*/  EXIT ;  /* 0x000000000000794d */ /* 0x000fea0003800000 */
.L_x_15:
        /* <DEDUP_REMOVED lines=13> */
.L_x_38:


//--------------------- .text._Z45multiplyMatrixGPUByBlocksThreads1DNonMultiplePfS_S_i --------------------------
	.section	.text._Z45multiplyMatrixGPUByBlocksThreads1DNonMultiplePfS_S_i,"ax",@progbits
	.align	128
        .global         _Z45multiplyMatrixGPUByBlocksThreads1DNonMultiplePfS_S_i
        .type           _Z45multiplyMatrixGPUByBlocksThreads1DNonMultiplePfS_S_i,@function
        .size           _Z45multiplyMatrixGPUByBlocksThreads1DNonMultiplePfS_S_i,(.L_x_39 - _Z45multiplyMatrixGPUByBlocksThreads1DNonMultiplePfS_S_i)
        .other          _Z45multiplyMatrixGPUByBlocksThreads1DNonMultiplePfS_S_i,@"STO_CUDA_ENTRY STV_DEFAULT"
_Z45multiplyMatrixGPUByBlocksThreads1DNonMultiplePfS_S_i:
.text._Z45multiplyMatrixGPUByBlocksThreads1DNonMultiplePfS_S_i:
[----:B------:R-:W-:Y:S08]  /*0000*/  LDC R1, c[0x0][0x37c] ;  /* 0x0000df00ff017b82 */ /* 0x000ff00000000800 */
[----:B------:R-:W0:Y:S01]  /*0010*/  LDC R11, c[0x0][0x398] ;  /* 0x0000e600ff0b7b82 */ /* 0x000e220000000800 */
[----:B------:R-:W1:Y:S07]  /*0020*/  S2R R5, SR_TID.Y ;  /* 0x0000000000057919 */ /* 0x000e6e0000002200 */
[----:B------:R-:W2:Y:S01]  /*0030*/  S2UR UR5, SR_CTAID.Y ;  /* 0x00000000000579c3 */ /* 0x000ea20000002600 */
[----:B0-----:R-:W-:-:S13]  /*0040*/  ISETP.GE.AND P0, PT, R11, 0x1, PT ;  /* 0x000000010b00780c */ /* 0x001fda0003f06270 */
[----:B-12---:R-:W-:Y:S05]  /*0050*/  @!P0 EXIT ;  /* 0x000000000000894d */ /* 0x006fea0003800000 */
[----:B------:R-:W0:Y:S01]  /*0060*/  S2UR UR4, SR_CTAID.X ;  /* 0x00000000000479c3 */ /* 0x000e220000002500 */
[C---:B------:R-:W-:Y:S01]  /*0070*/  ISETP.GE.U32.AND P0, PT, R11.reuse, 0x8, PT ;  /* 0x000000080b00780c */ /* 0x040fe20003f06070 */
[----:B------:R-:W1:Y:S01]  /*0080*/  LDCU.64 UR6, c[0x0][0x358] ;  /* 0x00006b00ff0677ac */ /* 0x000e620008000a00 */
[----:B------:R-:W-:-:S05]  /*0090*/  LOP3.LUT R18, R11, 0x7, RZ, 0xc0, !PT ;  /* 0x000000070b127812 */ /* 0x000fca00078ec0ff */
[----:B------:R-:W2:Y:S08]  /*00a0*/  LDC R0, c[0x0][0x364] ;  /* 0x0000d900ff007b82 */ /* 0x000eb00000000800 */
[----:B------:R-:W3:Y:S01]  /*00b0*/  LDC.64 R2, c[0x0][0x390] ;  /* 0x0000e400ff027b82 */ /* 0x000ee20000000a00 */
[----:B0-----:R-:W-:Y:S01]  /*00c0*/  USHF.L.U32 UR4, UR4, 0x7, URZ ;  /* 0x0000000704047899 */ /* 0x001fe200080006ff */
[----:B--2---:R-:W-:-:S05]  /*00d0*/  IMAD R0, R0, UR5, R5 ;  /* 0x0000000500007c24 */ /* 0x004fca000f8e0205 */
[C---:B------:R-:W-:Y:S02]  /*00e0*/  VIADD R5, R0.reuse, UR4 ;  /* 0x0000000400057c36 */ /* 0x040fe40008000000 */
[----:B------:R-:W-:Y:S02]  /*00f0*/  IMAD.SHL.U32 R4, R0, 0x80, RZ ;  /* 0x0000008000047824 */ /* 0x000fe400078e00ff */
[----:B---3--:R-:W-:-:S04]  /*0100*/  IMAD.WIDE.U32 R2, R5, 0x4, R2 ;  /* 0x0000000405027825 */ /* 0x008fc800078e0002 */
[----:B------:R-:W-:Y:S01]  /*0110*/  HFMA2 R5, -RZ, RZ, 0, 0 ;  /* 0x00000000ff057431 */ /* 0x000fe200000001ff */
[----:B-1----:R-:W-:Y:S06]  /*0120*/  @!P0 BRA `(.L_x_16) ;  /* 0x0000000000c88947 */ /* 0x002fec0003800000 */
[----:B------:R-:W0:Y:S01]  /*0130*/  LDC.64 R6, c[0x0][0x380] ;  /* 0x0000e000ff067b82 */ /* 0x000e220000000a00 */
[----:B------:R-:W-:Y:S01]  /*0140*/  LOP3.LUT R5, R11, 0x7ffffff8, RZ, 0xc0, !PT ;  /* 0x7ffffff80b057812 */ /* 0x000fe200078ec0ff */
[----:B------:R-:W-:Y:S01]  /*0150*/  IMAD.U32 R15, RZ, RZ, UR4 ;  /* 0x00000004ff0f7e24 */ /* 0x000fe2000f8e00ff */
[----:B------:R-:W-:Y:S02]  /*0160*/  ISETP.GE.U32.AND P0, PT, R0, R11, PT ;  /* 0x0000000b0000720c */ /* 0x000fe40003f06070 */
[----:B------:R-:W-:Y:S01]  /*0170*/  MOV R17, R4 ;  /* 0x0000000400117202 */ /* 0x000fe20000000f00 */
[----:B------:R-:W-:Y:S02]  /*0180*/  IMAD.MOV R20, RZ, RZ, -R5 ;  /* 0x000000ffff147224 */ /* 0x000fe400078e0a05 */
[----:B------:R-:W1:Y:S08]  /*0190*/  LDC.64 R8, c[0x0][0x388] ;  /* 0x0000e200ff087b82 */ /* 0x000e700000000a00 */
.L_x_19:
[----:B------:R-:W-:Y:S01]  /*01a0*/  IADD3 R20, PT, PT, R20, 0x8, RZ ;  /* 0x0000000814147810 */ /* 0x000fe20007ffe0ff */
[----:B------:R-:W-:Y:S03]  /*01b0*/  BSSY.RECONVERGENT B0, `(.L_x_17) ;  /* 0x0000026000007945 */ /* 0x000fe60003800200 */
[----:B------:R-:W-:Y:S01]  /*01c0*/  ISETP.NE.AND P1, PT, R20, RZ, PT ;  /* 0x000000ff1400720c */ /* 0x000fe20003f25270 */
[----:B--2---:R-:W-:-:S12]  /*01d0*/  @P0 BRA `(.L_x_18) ;  /* 0x00000000008c0947 */ /* 0x004fd80003800000 */
[----:B0-----:R-:W-:Y:S01]  /*01e0*/  IMAD.WIDE.U32 R12, R15, 0x4, R6 ;  /* 0x000000040f0c7825 */ /* 0x001fe200078e0006 */
[----:B------:R-:W2:Y:S03]  /*01f0*/  LDG.E R21, desc[UR6][R2.64] ;  /* 0x0000000602157981 */ /* 0x000ea6000c1e1900 */
[----:B-1----:R-:W-:Y:S01]  /*0200*/  IMAD.WIDE.U32 R10, R17, 0x4, R8 ;  /* 0x00000004110a7825 */ /* 0x002fe200078e0008 */
        /* <DEDUP_REMOVED lines=32> */
.L_x_18:
[----:B------:R-:W-:Y:S05]  /*0410*/  BSYNC.RECONVERGENT B0 ;  /* 0x0000000000007941 */ /* 0x000fea0003800200 */
.L_x_17:
[----:B------:R-:W-:Y:S01]  /*0420*/  VIADD R17, R17, 0x8 ;  /* 0x0000000811117836 */ /* 0x000fe20000000000 */
[----:B------:R-:W-:Y:S01]  /*0430*/  IADD3 R15, PT, PT, R15, 0x8, RZ ;  /* 0x000000080f0f7810 */ /* 0x000fe20007ffe0ff */
[----:B------:R-:W-:Y:S06]  /*0440*/  @P1 BRA `(.L_x_19) ;  /* 0xfffffffc00541947 */ /* 0x000fec000383ffff */
.L_x_16:
[----:B------:R-:W-:-:S13]  /*0450*/  ISETP.NE.AND P0, PT, R18, RZ, PT ;  /* 0x000000ff1200720c */ /* 0x000fda0003f05270 */
[----:B------:R-:W-:Y:S05]  /*0460*/  @!P0 EXIT ;  /* 0x000000000000894d */ /* 0x000fea0003800000 */
[----:B0-----:R-:W0:Y:S01]  /*0470*/  LDC R7, c[0x0][0x398] ;  /* 0x0000e600ff077b82 */ /* 0x001e220000000800 */
[----:B------:R-:W-:Y:S02]  /*0480*/  ISETP.GE.U32.AND P0, PT, R18, 0x4, PT ;  /* 0x000000041200780c */ /* 0x000fe40003f06070 */
[----:B0-----:R-:W-:-:S11]  /*0490*/  LOP3.LUT R16, R7, 0x3, RZ, 0xc0, !PT ;  /* 0x0000000307107812 */ /* 0x001fd600078ec0ff */
[----:B------:R-:W-:Y:S05]  /*04a0*/  @!P0 BRA `(.L_x_20) ;  /* 0x0000000000988947 */ /* 0x000fea0003800000 */
[----:B------:R-:W-:Y:S01]  /*04b0*/  ISETP.GE.U32.AND P0, PT, R0, R7, PT ;  /* 0x000000070000720c */ /* 0x000fe20003f06070 */
[----:B------:R-:W-:-:S12]  /*04c0*/  BSSY.RECONVERGENT B0, `(.L_x_21) ;  /* 0x0000023000007945 */ /* 0x000fd80003800200 */
[----:B------:R-:W-:Y:S05]  /*04d0*/  @P0 BRA `(.L_x_22) ;  /* 0x0000000000840947 */ /* 0x000fea0003800000 */
[----:B------:R-:W0:Y:S01]  /*04e0*/  LDC.64 R12, c[0x0][0x380] ;  /* 0x0000e000ff0c7b82 */ /* 0x000e220000000a00 */
[----:B------:R-:W-:Y:S01]  /*04f0*/  IADD3 R11, PT, PT, R4, R5, RZ ;  /* 0x00000005040b7210 */ /* 0x000fe20007ffe0ff */
[----:B-1----:R-:W-:Y:S01]  /*0500*/  VIADD R9, R5, UR4 ;  /* 0x0000000405097c36 */ /* 0x002fe20008000000 */
[----:B--2---:R-:W2:Y:S05]  /*0510*/  LDG.E R21, desc[UR6][R2.64] ;  /* 0x0000000602157981 */ /* 0x004eaa000c1e1900 */
[----:B------:R-:W1:Y:S01]  /*0520*/  LDC.64 R14, c[0x0][0x388] ;  /* 0x0000e200ff0e7b82 */ /* 0x000e620000000a00 */
[----:B0-----:R-:W-:-:S07]  /*0530*/  IMAD.WIDE.U32 R12, R9, 0x4, R12 ;  /* 0x00000004090c7825 */ /* 0x001fce00078e000c */
[----:B------:R-:W0:Y:S01]  /*0540*/  LDC.64 R8, c[0x0][0x388] ;  /* 0x0000e200ff087b82 */ /* 0x000e220000000a00 */
[----:B------:R-:W2:Y:S01]  /*0550*/  LDG.E R12, desc[UR6][R12.64] ;  /* 0x000000060c0c7981 */ /* 0x000ea2000c1e1900 */
[----:B-1----:R-:W-:-:S06]  /*0560*/  IMAD.WIDE.U32 R14, R11, 0x4, R14 ;  /* 0x000000040b0e7825 */ /* 0x002fcc00078e000e */
[----:B------:R-:W1:Y:S01]  /*0570*/  LDC.64 R10, c[0x0][0x380] ;  /* 0x0000e000ff0a7b82 */ /* 0x000e620000000a00 */
[----:B------:R-:W2:Y:S01]  /*0580*/  LDG.E R15, desc[UR6][R14.64] ;  /* 0x000000060e0f7981 */ /* 0x000ea2000c1e1900 */
[----:B------:R-:W-:Y:S02]  /*0590*/  IADD3 R18, P0, PT, R5, UR4, RZ ;  /* 0x0000000405127c10 */ /* 0x000fe4000ff1e0ff */
[----:B------:R-:W-:-:S03]  /*05a0*/  IADD3 R6, P1, PT, R4, R5, RZ ;  /* 0x0000000504067210 */ /* 0x000fc60007f3e0ff */
[----:B------:R-:W-:Y:S01]  /*05b0*/  IMAD.X R19, RZ, RZ, RZ, P0 ;  /* 0x000000ffff137224 */ /* 0x000fe200000e06ff */
[----:B------:R-:W-:Y:S02]  /*05c0*/  IADD3.X R17, PT, PT, RZ, RZ, RZ, P1, !PT ;  /* 0x000000ffff117210 */ /* 0x000fe40000ffe4ff */
[----:B0-----:R-:W-:-:S04]  /*05d0*/  LEA R8, P1, R6, R8, 0x2 ;  /* 0x0000000806087211 */ /* 0x001fc800078210ff */
[----:B------:R-:W-:Y:S02]  /*05e0*/  LEA.HI.X R9, R6, R9, R17, 0x2, P1 ;  /* 0x0000000906097211 */ /* 0x000fe400008f1411 */
[----:B-1----:R-:W-:-:S04]  /*05f0*/  LEA R10, P0, R18, R10, 0x2 ;  /* 0x0000000a120a7211 */ /* 0x002fc800078010ff */
[----:B------:R-:W-:Y:S01]  /*0600*/  LEA.HI.X R11, R18, R11, R19, 0x2, P0 ;  /* 0x0000000b120b7211 */ /* 0x000fe200000f1413 */
        /* <DEDUP_REMOVED lines=14> */
.L_x_22:
[----:B------:R-:W-:Y:S05]  /*06f0*/  BSYNC.RECONVERGENT B0 ;  /* 0x0000000000007941 */ /* 0x000fea0003800200 */
.L_x_21:
[----:B------:R-:W-:-:S07]  /*0700*/  VIADD R5, R5, 0x4 ;  /* 0x0000000405057836 */ /* 0x000fce0000000000 */
.L_x_20:
[----:B------:R-:W-:-:S13]  /*0710*/  ISETP.NE.AND P0, PT, R16, RZ, PT ;  /* 0x000000ff1000720c */ /* 0x000fda0003f05270 */
[----:B------:R-:W-:Y:S05]  /*0720*/  @!P0 EXIT ;  /* 0x000000000000894d */ /* 0x000fea0003800000 */
[----:B------:R-:W-:-:S13]  /*0730*/  ISETP.NE.AND P0, PT, R16, 0x1, PT ;  /* 0x000000011000780c */ /* 0x000fda0003f05270 */
[----:B------:R-:W-:Y:S05]  /*0740*/  @!P0 BRA `(.L_x_23) ;  /* 0x0000000000788947 */ /* 0x000fea0003800000 */
[----:B------:R-:W-:Y:S01]  /*0750*/  ISETP.GE.U32.AND P0, PT, R0, R7, PT ;  /* 0x000000070000720c */ /* 0x000fe20003f06070 */
[----:B------:R-:W-:-:S12]  /*0760*/  BSSY.RECONVERGENT B0, `(.L_x_24) ;  /* 0x000001b000007945 */ /* 0x000fd80003800200 */
[----:B------:R-:W-:Y:S05]  /*0770*/  @P0 BRA `(.L_x_25) ;  /* 0x0000000000640947 */ /* 0x000fea0003800000 */
[----:B-1----:R-:W0:Y:S01]  /*0780*/  LDC.64 R8, c[0x0][0x380] ;  /* 0x0000e000ff087b82 */ /* 0x002e220000000a00 */
[----:B---3--:R-:W-:Y:S01]  /*0790*/  IADD3 R13, PT, PT, R5, UR4, RZ ;  /* 0x00000004050d7c10 */ /* 0x008fe2000fffe0ff */
[----:B------:R-:W-:Y:S01]  /*07a0*/  IMAD.IADD R15, R4, 0x1, R5 ;  /* 0x00000001040f7824 */ /* 0x000fe200078e0205 */
[----:B------:R-:W3:Y:S05]  /*07b0*/  LDG.E R17, desc[UR6][R2.64] ;  /* 0x0000000602117981 */ /* 0x000eea000c1e1900 */
[----:B------:R-:W1:Y:S01]  /*07c0*/  LDC.64 R10, c[0x0][0x388] ;  /* 0x0000e200ff0a7b82 */ /* 0x000e620000000a00 */
[----:B0-----:R-:W-:-:S07]  /*07d0*/  IMAD.WIDE.U32 R12, R13, 0x4, R8 ;  /* 0x000000040d0c7825 */ /* 0x001fce00078e0008 */
[----:B------:R-:W0:Y:S01]  /*07e0*/  LDC.64 R8, c[0x0][0x388] ;  /* 0x0000e200ff087b82 */ /* 0x000e220000000a00 */
[----:B------:R-:W3:Y:S01]  /*07f0*/  LDG.E R12, desc[UR6][R12.64] ;  /* 0x000000060c0c7981 */ /* 0x000ee2000c1e1900 */
[----:B-1----:R-:W-:-:S06]  /*0800*/  IMAD.WIDE.U32 R14, R15, 0x4, R10 ;  /* 0x000000040f0e7825 */ /* 0x002fcc00078e000a */
[----:B------:R-:W1:Y:S01]  /*0810*/  LDC.64 R10, c[0x0][0x380] ;  /* 0x0000e000ff0a7b82 */ /* 0x000e620000000a00 */
[----:B------:R-:W3:Y:S01]  /*0820*/  LDG.E R15, desc[UR6][R14.64] ;  /* 0x000000060e0f7981 */ /* 0x000ee2000c1e1900 */
[----:B------:R-:W-:Y:S02]  /*0830*/  IADD3 R18, P1, PT, R4, R5, RZ ;  /* 0x0000000504127210 */ /* 0x000fe40007f3e0ff */
[----:B------:R-:W-:-:S03]  /*0840*/  IADD3 R6, P0, PT, R5, UR4, RZ ;  /* 0x0000000405067c10 */ /* 0x000fc6000ff1e0ff */
[----:B--2---:R-:W-:Y:S01]  /*0850*/  IMAD.X R19, RZ, RZ, RZ, P1 ;  /* 0x000000ffff137224 */ /* 0x004fe200008e06ff */
[----:B------:R-:W-:Y:S02]  /*0860*/  IADD3.X R16, PT, PT, RZ, RZ, RZ, P0, !PT ;  /* 0x000000ffff107210 */ /* 0x000fe400007fe4ff */
[----:B0-----:R-:W-:-:S04]  /*0870*/  LEA R8, P1, R18, R8, 0x2 ;  /* 0x0000000812087211 */ /* 0x001fc800078210ff */
[----:B------:R-:W-:Y:S02]  /*0880*/  LEA.HI.X R9, R18, R9, R19, 0x2, P1 ;  /* 0x0000000912097211 */ /* 0x000fe400008f1413 */
[----:B-1----:R-:W-:-:S04]  /*0890*/  LEA R10, P0, R6, R10, 0x2 ;  /* 0x0000000a060a7211 */ /* 0x002fc800078010ff */
[----:B------:R-:W-:Y:S01]  /*08a0*/  LEA.HI.X R11, R6, R11, R16, 0x2, P0 ;  /* 0x0000000b060b7211 */ /* 0x000fe200000f1410 */
[----:B---3--:R-:W-:-:S05]  /*08b0*/  FFMA R15, R12, R15, R17 ;  /* 0x0000000f0c0f7223 */ /* 0x008fca0000000011 */
[----:B------:R0:W-:Y:S04]  /*08c0*/  STG.E desc[UR6][R2.64], R15 ;  /* 0x0000000f02007986 */ /* 0x0001e8000c101906 */
[----:B------:R-:W2:Y:S04]  /*08d0*/  LDG.E R10, desc[UR6][R10.64+0x4] ;  /* 0x000004060a0a7981 */ /* 0x000ea8000c1e1900 */
[----:B------:R-:W2:Y:S02]  /*08e0*/  LDG.E R8, desc[UR6][R8.64+0x4] ;  /* 0x0000040608087981 */ /* 0x000ea4000c1e1900 */
[----:B--2---:R-:W-:-:S05]  /*08f0*/  FFMA R13, R10, R8, R15 ;  /* 0x000000080a0d7223 */ /* 0x004fca000000000f */
[----:B------:R0:W-:Y:S02]  /*0900*/  STG.E desc[UR6][R2.64], R13 ;  /* 0x0000000d02007986 */ /* 0x0001e4000c101906 */
.L_x_25:
[----:B------:R-:W-:Y:S05]  /*0910*/  BSYNC.RECONVERGENT B0 ;  /* 0x0000000000007941 */ /* 0x000fea0003800200 */
.L_x_24:
[----:B------:R-:W-:-:S07]  /*0920*/  IADD3 R5, PT, PT, R5, 0x2, RZ ;  /* 0x0000000205057810 */ /* 0x000fce0007ffe0ff */
.L_x_23:
[----:B------:R-:W-:Y:S02]  /*0930*/  ISETP.GE.U32.AND P0, PT, R0, R7, PT ;  /* 0x000000070000720c */ /* 0x000fe40003f06070 */
[----:B------:R-:W-:-:S04]  /*0940*/  LOP3.LUT R7, R7, 0x1, RZ, 0xc0, !PT ;  /* 0x0000000107077812 */ /* 0x000fc800078ec0ff */
[----:B------:R-:W-:-:S13]  /*0950*/  ISETP.NE.U32.OR P0, PT, R7, 0x1, P0 ;  /* 0x000000010700780c */ /* 0x000fda0000705470 */
[----:B------:R-:W-:Y:S05]  /*0960*/  @P0 EXIT ;  /* 0x000000000000094d */ /* 0x000fea0003800000 */
[----:B------:R-:W4:Y:S01]  /*0970*/  LDC.64 R6, c[0x0][0x380] ;  /* 0x0000e000ff067b82 */ /* 0x000f220000000a00 */
[----:B------:R-:W-:Y:S01]  /*0980*/  VIADD R11, R5, UR4 ;  /* 0x00000004050b7c36 */ /* 0x000fe20008000000 */
[----:B0--3--:R-:W-:-:S06]  /*0990*/  IADD3 R13, PT, PT, R4, R5, RZ ;  /* 0x00000005040d7210 */ /* 0x009fcc0007ffe0ff */
[----:B-1----:R-:W0:Y:S01]  /*09a0*/  LDC.64 R8, c[0x0][0x388] ;  /* 0x0000e200ff087b82 */ /* 0x002e220000000a00 */
[----:B----4-:R-:W-:-:S06]  /*09b0*/  IMAD.WIDE.U32 R4, R11, 0x4, R6 ;  /* 0x000000040b047825 */ /* 0x010fcc00078e0006 */
[----:B------:R-:W3:Y:S01]  /*09c0*/  LDG.E R4, desc[UR6][R4.64] ;  /* 0x0000000604047981 */ /* 0x000ee2000c1e1900 */
[----:B0-----:R-:W-:-:S03]  /*09d0*/  IMAD.WIDE.U32 R6, R13, 0x4, R8 ;  /* 0x000000040d067825 */ /* 0x001fc600078e0008 */
[----:B------:R-:W3:Y:S04]  /*09e0*/  LDG.E R9, desc[UR6][R2.64] ;  /* 0x0000000602097981 */ /* 0x000ee8000c1e1900 */
[----:B------:R-:W3:Y:S02]  /*09f0*/  LDG.E R7, desc[UR6][R6.64] ;  /* 0x0000000606077981 */ /* 0x000ee4000c1e1900 */
[----:B---3--:R-:W-:-:S05]  /*0a00*/  FFMA R9, R4, R7, R9 ;  /* 0x0000000704097223 */ /* 0x008fca0000000009 */
[----:B------:R-:W-:Y:S01]  /*0a10*/  STG.E desc[UR6][R2.64], R9 ;  /* 0x0000000902007986 */ /* 0x000fe2000c101906 */
[----:B------:R-:W-:Y:S05]  /*0a20*/  EXIT ;  /* 0x000000000000794d */ /* 0x000fea0003800000 */
.L_x_26:
        /* <DEDUP_REMOVED lines=13> */
.L_x_39:


//--------------------- .text._Z34multiplyMatrixGPUByBlocksThreads1DPfS_S_i --------------------------
	.section	.text._Z34multiplyMatrixGPUByBlocksThreads1DPfS_S_i,"ax",@progbits
	.align	128
        .global         _Z34multiplyMatrixGPUByBlocksThreads1DPfS_S_i
        .type           _Z34multiplyMatrixGPUByBlocksThreads1DPfS_S_i,@function
        .size           _Z34multiplyMatrixGPUByBlocksThreads1DPfS_S_i,(.L_x_40 - _Z34multiplyMatrixGPUByBlocksThreads1DPfS_S_i)
        .other          _Z34multiplyMatrixGPUByBlocksThreads1DPfS_S_i,@"STO_CUDA_ENTRY STV_DEFAULT"
_Z34multiplyMatrixGPUByBlocksThreads1DPfS_S_i:
.text._Z34multiplyMatrixGPUByBlocksThreads1DPfS_S_i:
[----:B------:R-:W-:Y:S08]  /*0000*/  LDC R1, c[0x0][0x37c] ;  /* 0x0000df00ff017b82 */ /* 0x000ff00000000800 */
[----:B------:R-:W0:Y:S02]  /*0010*/  LDC R4, c[0x0][0x398] ;  /* 0x0000e600ff047b82 */ /* 0x000e240000000800 */
[----:B0-----:R-:W-:-:S13]  /*0020*/  ISETP.GE.AND P0, PT, R4, 0x1, PT ;  /* 0x000000010400780c */ /* 0x001fda0003f06270 */
[----:B------:R-:W-:Y:S05]  /*0030*/  @!P0 EXIT ;  /* 0x000000000000894d */ /* 0x000fea0003800000 */
[----:B------:R-:W0:Y:S01]  /*0040*/  S2R R6, SR_TID.Y ;  /* 0x0000000000067919 */ /* 0x000e220000002200 */
[----:B------:R-:W0:Y:S01]  /*0050*/  LDCU UR6, c[0x0][0x364] ;  /* 0x00006c80ff0677ac */ /* 0x000e220008000800 */
[----:B------:R-:W1:Y:S01]  /*0060*/  LDC.64 R2, c[0x0][0x390] ;  /* 0x0000e400ff027b82 */ /* 0x000e620000000a00 */
[C---:B------:R-:W-:Y:S01]  /*0070*/  ISETP.GE.U32.AND P1, PT, R4.reuse, 0x8, PT ;  /* 0x000000080400780c */ /* 0x040fe20003f26070 */
[----:B------:R-:W0:Y:S01]  /*0080*/  S2R R5, SR_CTAID.Y ;  /* 0x0000000000057919 */ /* 0x000e220000002600 */
[----:B------:R-:W2:Y:S01]  /*0090*/  LDCU.64 UR4, c[0x0][0x358] ;  /* 0x00006b00ff0477ac */ /* 0x000ea20008000a00 */
[----:B------:R-:W-:Y:S01]  /*00a0*/  LOP3.LUT R15, R4, 0x7, RZ, 0xc0, !PT ;  /* 0x00000007040f7812 */ /* 0x000fe200078ec0ff */
[----:B------:R-:W-:Y:S01]  /*00b0*/  HFMA2 R0, -RZ, RZ, 0, 0 ;  /* 0x00000000ff007431 */ /* 0x000fe200000001ff */
[----:B------:R-:W3:Y:S02]  /*00c0*/  S2R R17, SR_CTAID.X ;  /* 0x0000000000117919 */ /* 0x000ee40000002500 */
[----:B------:R-:W-:Y:S01]  /*00d0*/  ISETP.NE.AND P0, PT, R15, RZ, PT ;  /* 0x000000ff0f00720c */ /* 0x000fe20003f05270 */
[----:B0-----:R-:W-:-:S02]  /*00e0*/  IMAD R6, R5, UR6, R6 ;  /* 0x0000000605067c24 */ /* 0x001fc4000f8e0206 */
[----:B---3--:R-:W-:-:S04]  /*00f0*/  IMAD.SHL.U32 R5, R17, 0x80, RZ ;  /* 0x0000008011057824 */ /* 0x008fc800078e00ff */
[----:B------:R-:W-:-:S04]  /*0100*/  IMAD.IADD R7, R6, 0x1, R5 ;  /* 0x0000000106077824 */ /* 0x000fc800078e0205 */
[----:B-1----:R-:W-:-:S04]  /*0110*/  IMAD.WIDE.U32 R2, R7, 0x4, R2 ;  /* 0x0000000407027825 */ /* 0x002fc800078e0002 */
[----:B------:R-:W-:Y:S01]  /*0120*/  IMAD.SHL.U32 R7, R6, 0x80, RZ ;  /* 0x0000008006077824 */ /* 0x000fe200078e00ff */
[----:B--2---:R0:W5:Y:S01]  /*0130*/  LDG.E R9, desc[UR4][R2.64] ;  /* 0x0000000402097981 */ /* 0x004162000c1e1900 */
[----:B------:R-:W-:Y:S05]  /*0140*/  @!P1 BRA `(.L_x_27) ;  /* 0x0000000000d09947 */ /* 0x000fea0003800000 */
[----:B------:R-:W1:Y:S01]  /*0150*/  LDC.64 R10, c[0x0][0x380] ;  /* 0x0000e000ff0a7b82 */ /* 0x000e620000000a00 */
[----:B------:R-:W-:-:S04]  /*0160*/  LOP3.LUT R0, R4, 0x7ffffff8, RZ, 0xc0, !PT ;  /* 0x7ffffff804007812 */ /* 0x000fc800078ec0ff */
[----:B------:R-:W-:-:S03]  /*0170*/  IADD3 R6, PT, PT, -R0, RZ, RZ ;  /* 0x000000ff00067210 */ /* 0x000fc60007ffe1ff */
[----:B------:R-:W2:Y:S01]  /*0180*/  LDC.64 R12, c[0x0][0x388] ;  /* 0x0000e200ff0c7b82 */ /* 0x000ea20000000a00 */
[----:B-1----:R-:W-:-:S03]  /*0190*/  IMAD.WIDE.U32 R10, R17, 0x200, R10 ;  /* 0x00000200110a7825 */ /* 0x002fc600078e000a */
[----:B------:R-:W-:Y:S01]  /*01a0*/  IADD3 R14, P1, PT, R10, 0x10, RZ ;  /* 0x000000100a0e7810 */ /* 0x000fe20007f3e0ff */
[----:B--2---:R-:W-:-:S04]  /*01b0*/  IMAD.WIDE.U32 R12, R7, 0x4, R12 ;  /* 0x00000004070c7825 */ /* 0x004fc800078e000c */
[----:B------:R-:W-:Y:S01]  /*01c0*/  IMAD.X R17, RZ, RZ, R11, P1 ;  /* 0x000000ffff117224 */ /* 0x000fe200008e060b */
[----:B------:R-:W-:-:S04]  /*01d0*/  IADD3 R8, P2, PT, R12, 0x10, RZ ;  /* 0x000000100c087810 */ /* 0x000fc80007f5e0ff */
[----:B------:R-:W-:-:S09]  /*01e0*/  IADD3.X R11, PT, PT, RZ, R13, RZ, P2, !PT ;  /* 0x0000000dff0b7210 */ /* 0x000fd200017fe4ff */
.L_x_28:
[----:B------:R-:W-:Y:S01]  /*01f0*/  IMAD.MOV.U32 R12, RZ, RZ, R14 ;  /* 0x000000ffff0c7224 */ /* 0x000fe200078e000e */
[----:B------:R-:W-:Y:S01]  /*0200*/  MOV R13, R17 ;  /* 0x00000011000d7202 */ /* 0x000fe20000000f00 */
[----:B------:R-:W-:-:S04]  /*0210*/  IMAD.MOV.U32 R10, RZ, RZ, R8 ;  /* 0x000000ffff0a7224 */ /* 0x000fc800078e0008 */
[----:B------:R-:W2:Y:S04]  /*0220*/  LDG.E R8, desc[UR4][R12.64+-0x10] ;  /* 0xfffff0040c087981 */ /* 0x000ea8000c1e1900 */
[----:B------:R-:W2:Y:S02]  /*0230*/  LDG.E R14, desc[UR4][R10.64+-0x10] ;  /* 0xfffff0040a0e7981 */ /* 0x000ea4000c1e1900 */
[----:B--23-5:R-:W-:-:S05]  /*0240*/  FFMA R9, R8, R14, R9 ;  /* 0x0000000e08097223 */ /* 0x02cfca0000000009 */
        /* <DEDUP_REMOVED lines=21> */
[----:B------:R-:W4:Y:S04]  /*03a0*/  LDG.E R8, desc[UR4][R12.64+0x8] ;  /* 0x000008040c087981 */ /* 0x000f28000c1e1900 */
[----:B------:R-:W4:Y:S01]  /*03b0*/  LDG.E R14, desc[UR4][R10.64+0x8] ;  /* 0x000008040a0e7981 */ /* 0x000f22000c1e1900 */
[----:B------:R-:W-:Y:S01]  /*03c0*/  IADD3 R6, PT, PT, R6, 0x8, RZ ;  /* 0x0000000806067810 */ /* 0x000fe20007ffe0ff */
[----:B----4-:R-:W-:-:S05]  /*03d0*/  FFMA R21, R8, R14, R19 ;  /* 0x0000000e08157223 */ /* 0x010fca0000000013 */
[----:B------:R3:W-:Y:S04]  /*03e0*/  STG.E desc[UR4][R2.64], R21 ;  /* 0x0000001502007986 */ /* 0x0007e8000c101904 */
[----:B------:R-:W4:Y:S04]  /*03f0*/  LDG.E R8, desc[UR4][R12.64+0xc] ;  /* 0x00000c040c087981 */ /* 0x000f28000c1e1900 */
[----:B-1----:R-:W4:Y:S01]  /*0400*/  LDG.E R9, desc[UR4][R10.64+0xc] ;  /* 0x00000c040a097981 */ /* 0x002f22000c1e1900 */
[----:B------:R-:W-:Y:S02]  /*0410*/  ISETP.NE.AND P1, PT, R6, RZ, PT ;  /* 0x000000ff0600720c */ /* 0x000fe40003f25270 */
[----:B------:R-:W-:-:S05]  /*0420*/  IADD3 R14, P2, PT, R12, 0x20, RZ ;  /* 0x000000200c0e7810 */ /* 0x000fca0007f5e0ff */
[----:B--2---:R-:W-:Y:S02]  /*0430*/  IMAD.X R17, RZ, RZ, R13, P2 ;  /* 0x000000ffff117224 */ /* 0x004fe400010e060d */
[----:B----4-:R-:W-:Y:S01]  /*0440*/  FFMA R9, R8, R9, R21 ;  /* 0x0000000908097223 */ /* 0x010fe20000000015 */
[----:B------:R-:W-:-:S04]  /*0450*/  IADD3 R8, P3, PT, R10, 0x20, RZ ;  /* 0x000000200a087810 */ /* 0x000fc80007f7e0ff */
[----:B------:R3:W-:Y:S01]  /*0460*/  STG.E desc[UR4][R2.64], R9 ;  /* 0x0000000902007986 */ /* 0x0007e2000c101904 */
[----:B------:R-:W-:Y:S01]  /*0470*/  IADD3.X R11, PT, PT, RZ, R11, RZ, P3, !PT ;  /* 0x0000000bff0b7210 */ /* 0x000fe20001ffe4ff */
[----:B------:R-:W-:Y:S07]  /*0480*/  @P1 BRA `(.L_x_28) ;  /* 0xfffffffc00581947 */ /* 0x000fee000383ffff */
.L_x_27:
[----:B------:R-:W-:Y:S05]  /*0490*/  @!P0 EXIT ;  /* 0x000000000000894d */ /* 0x000fea0003800000 */
[----:B------:R-:W-:Y:S02]  /*04a0*/  ISETP.GE.U32.AND P1, PT, R15, 0x4, PT ;  /* 0x000000040f00780c */ /* 0x000fe40003f26070 */
[----:B------:R-:W-:-:S04]  /*04b0*/  LOP3.LUT R6, R4, 0x3, RZ, 0xc0, !PT ;  /* 0x0000000304067812 */ /* 0x000fc800078ec0ff */
[----:B------:R-:W-:-:S07]  /*04c0*/  ISETP.NE.AND P0, PT, R6, RZ, PT ;  /* 0x000000ff0600720c */ /* 0x000fce0003f05270 */
[----:B------:R-:W-:Y:S06]  /*04d0*/  @!P1 BRA `(.L_x_29) ;  /* 0x0000000000849947 */ /* 0x000fec0003800000 */
[----:B------:R-:W1:Y:S01]  /*04e0*/  LDC.64 R14, c[0x0][0x380] ;  /* 0x0000e000ff0e7b82 */ /* 0x000e620000000a00 */
[----:B------:R-:W-:Y:S01]  /*04f0*/  IADD3 R13, PT, PT, R7, R0, RZ ;  /* 0x00000000070d7210 */ /* 0x000fe20007ffe0ff */
[----:B------:R-:W-:-:S06]  /*0500*/  IMAD.IADD R11, R5, 0x1, R0 ;  /* 0x00000001050b7824 */ /* 0x000fcc00078e0200 */
[----:B------:R-:W2:Y:S01]  /*0510*/  LDC.64 R16, c[0x0][0x388] ;  /* 0x0000e200ff107b82 */ /* 0x000ea20000000a00 */
[----:B-1----:R-:W-:-:S07]  /*0520*/  IMAD.WIDE.U32 R14, R11, 0x4, R14 ;  /* 0x000000040b0e7825 */ /* 0x002fce00078e000e */
[----:B------:R-:W1:Y:S01]  /*0530*/  LDC.64 R10, c[0x0][0x388] ;  /* 0x0000e200ff0a7b82 */ /* 0x000e620000000a00 */
[----:B------:R-:W4:Y:S01]  /*0540*/  LDG.E R14, desc[UR4][R14.64] ;  /* 0x000000040e0e7981 */ /* 0x000f22000c1e1900 */
[----:B--2---:R-:W-:-:S06]  /*0550*/  IMAD.WIDE.U32 R16, R13, 0x4, R16 ;  /* 0x000000040d107825 */ /* 0x004fcc00078e0010 */
[----:B------:R-:W2:Y:S01]  /*0560*/  LDC.64 R12, c[0x0][0x380] ;  /* 0x0000e000ff0c7b82 */ /* 0x000ea20000000a00 */
[----:B------:R-:W4:Y:S01]  /*0570*/  LDG.E R16, desc[UR4][R16.64] ;  /* 0x0000000410107981 */ /* 0x000f22000c1e1900 */
[-C--:B---3--:R-:W-:Y:S02]  /*0580*/  IADD3 R19, P1, PT, R5, R0.reuse, RZ ;  /* 0x0000000005137210 */ /* 0x088fe40007f3e0ff */
[----:B------:R-:W-:-:S03]  /*0590*/  IADD3 R8, P2, PT, R7, R0, RZ ;  /* 0x0000000007087210 */ /* 0x000fc60007f5e0ff */
[----:B------:R-:W-:Y:S01]  /*05a0*/  IMAD.X R20, RZ, RZ, RZ, P1 ;  /* 0x000000ffff147224 */ /* 0x000fe200008e06ff */
[----:B------:R-:W-:Y:S02]  /*05b0*/  IADD3.X R18, PT, PT, RZ, RZ, RZ, P2, !PT ;  /* 0x000000ffff127210 */ /* 0x000fe400017fe4ff */
[----:B-1----:R-:W-:-:S04]  /*05c0*/  LEA R10, P2, R8, R10, 0x2 ;  /* 0x0000000a080a7211 */ /* 0x002fc800078410ff */
[----:B------:R-:W-:Y:S02]  /*05d0*/  LEA.HI.X R11, R8, R11, R18, 0x2, P2 ;  /* 0x0000000b080b7211 */ /* 0x000fe400010f1412 */
[----:B--2---:R-:W-:-:S04]  /*05e0*/  LEA R12, P1, R19, R12, 0x2 ;  /* 0x0000000c130c7211 */ /* 0x004fc800078210ff */
[----:B------:R-:W-:Y:S01]  /*05f0*/  LEA.HI.X R13, R19, R13, R20, 0x2, P1 ;  /* 0x0000000d130d7211 */ /* 0x000fe200008f1414 */
[----:B----45:R-:W-:-:S05]  /*0600*/  FFMA R9, R14, R16, R9 ;  /* 0x000000100e097223 */ /* 0x030fca0000000009 */
        /* <DEDUP_REMOVED lines=11> */
[----:B------:R-:W-:Y:S02]  /*06c0*/  VIADD R0, R0, 0x4 ;  /* 0x0000000400007836 */ /* 0x000fe40000000000 */
[----:B-1----:R-:W-:-:S05]  /*06d0*/  FFMA R9, R8, R14, R17 ;  /* 0x0000000e08097223 */ /* 0x002fca0000000011 */
[----:B------:R2:W-:Y:S02]  /*06e0*/  STG.E desc[UR4][R2.64], R9 ;  /* 0x0000000902007986 */ /* 0x0005e4000c101904 */
.L_x_29:
[----:B------:R-:W-:Y:S05]  /*06f0*/  @!P0 EXIT ;  /* 0x000000000000894d */ /* 0x000fea0003800000 */
[----:B------:R-:W-:Y:S02]  /*0700*/  ISETP.NE.AND P1, PT, R6, 0x1, PT ;  /* 0x000000010600780c */ /* 0x000fe40003f25270 */
[----:B------:R-:W-:-:S04]  /*0710*/  LOP3.LUT R4, R4, 0x1, RZ, 0xc0, !PT ;  /* 0x0000000104047812 */ /* 0x000fc800078ec0ff */
[----:B------:R-:W-:-:S07]  /*0720*/  ISETP.NE.U32.AND P0, PT, R4, 0x1, PT ;  /* 0x000000010400780c */ /* 0x000fce0003f05070 */
[----:B------:R-:W-:Y:S06]  /*0730*/  @!P1 BRA `(.L_x_30) ;  /* 0x0000000000649947 */ /* 0x000fec0003800000 */
[----:B------:R-:W1:Y:S01]  /*0740*/  LDC.64 R10, c[0x0][0x380] ;  /* 0x0000e000ff0a7b82 */ /* 0x000e620000000a00 */
[----:B--2---:R-:W-:Y:S01]  /*0750*/  IADD3 R15, PT, PT, R5, R0, RZ ;  /* 0x00000000050f7210 */ /* 0x004fe20007ffe0ff */
        /* <DEDUP_REMOVED lines=8> */
[-C--:B------:R-:W-:Y:S02]  /*07e0*/  IADD3 R8, P2, PT, R7, R0.reuse, RZ ;  /* 0x0000000007087210 */ /* 0x080fe40007f5e0ff */
        /* <DEDUP_REMOVED lines=9> */
[----:B------:R-:W3:Y:S04]  /*0880*/  LDG.E R12, desc[UR4][R12.64+0x4] ;  /* 0x000004040c0c7981 */ /* 0x000ee8000c1e1900 */
[----:B------:R-:W3:Y:S01]  /*0890*/  LDG.E R10, desc[UR4][R10.64+0x4] ;  /* 0x000004040a0a7981 */ /* 0x000ee2000c1e1900 */
[----:B------:R-:W-:Y:S01]  /*08a0*/  IADD3 R0, PT, PT, R0, 0x2, RZ ;  /* 0x0000000200007810 */ /* 0x000fe20007ffe0ff */
[----:B---3--:R-:W-:-:S05]  /*08b0*/  FFMA R9, R12, R10, R15 ;  /* 0x0000000a0c097223 */ /* 0x008fca000000000f */
[----:B------:R1:W-:Y:S02]  /*08c0*/  STG.E desc[UR4][R2.64], R9 ;  /* 0x0000000902007986 */ /* 0x0003e4000c101904 */
.L_x_30:
[----:B------:R-:W-:Y:S05]  /*08d0*/  @P0 EXIT ;  /* 0x000000000000094d */ /* 0x000fea0003800000 */
[----:B------:R-:W4:Y:S01]  /*08e0*/  LDC.64 R10, c[0x0][0x380] ;  /* 0x0000e000ff0a7b82 */ /* 0x000f220000000a00 */
[----:B------:R-:W-:Y:S01]  /*08f0*/  IADD3 R7, PT, PT, R7, R0, RZ ;  /* 0x0000000007077210 */ /* 0x000fe20007ffe0ff */
[----:B------:R-:W-:-:S06]  /*0900*/  IMAD.IADD R5, R5, 0x1, R0 ;  /* 0x0000000105057824 */ /* 0x000fcc00078e0200 */
[----:B------:R-:W0:Y:S01]  /*0910*/  LDC.64 R12, c[0x0][0x388] ;  /* 0x0000e200ff0c7b82 */ /* 0x000e220000000a00 */
[----:B----4-:R-:W-:-:S06]  /*0920*/  IMAD.WIDE.U32 R4, R5, 0x4, R10 ;  /* 0x0000000405047825 */ /* 0x010fcc00078e000a */
[----:B------:R-:W1:Y:S01]  /*0930*/  LDG.E R4, desc[UR4][R4.64] ;  /* 0x0000000404047981 */ /* 0x000e62000c1e1900 */
[----:B0-----:R-:W-:-:S06]  /*0940*/  IMAD.WIDE.U32 R6, R7, 0x4, R12 ;  /* 0x0000000407067825 */ /* 0x001fcc00078e000c */
[----:B------:R-:W1:Y:S02]  /*0950*/  LDG.E R6, desc[UR4][R6.64] ;  /* 0x0000000406067981 */ /* 0x000e64000c1e1900 */
[----:B-123-5:R-:W-:-:S05]  /*0960*/  FFMA R9, R4, R6, R9 ;  /* 0x0000000604097223 */ /* 0x02efca0000000009 */
[----:B------:R-:W-:Y:S01]  /*0970*/  STG.E desc[UR4][R2.64], R9 ;  /* 0x0000000902007986 */ /* 0x000fe2000c101904 */
[----:B------:R-:W-:Y:S05]  /*0980*/  EXIT ;  /* 0x000000000000794d */ /* 0x000fea0003800000 */
.L_x_31:
        /* <DEDUP_REMOVED lines=15> */
.L_x_40:


//--------------------- .text._Z25multiplyMatrixGPUByBlocksPfS_S_i --------------------------
	.section	.text._Z25multiplyMatrixGPUByBlocksPfS_S_i,"ax",@progbits
	.align	128
        .global         _Z25multiplyMatrixGPUByBlocksPfS_S_i
        .type           _Z25multiplyMatrixGPUByBlocksPfS_S_i,@function
        .size           _Z25multiplyMatrixGPUByBlocksPfS_S_i,(.L_x_41 - _Z25multiplyMatrixGPUByBlocksPfS_S_i)
        .other          _Z25multiplyMatrixGPUByBlocksPfS_S_i,@"STO_CUDA_ENTRY STV_DEFAULT"
_Z25multiplyMatrixGPUByBlocksPfS_S_i:
.text._Z25multiplyMatrixGPUByBlocksPfS_S_i:
[----:B------:R-:W-:Y:S08]  /*0000*/  LDC R1, c[0x0][0x37c] ;  /* 0x0000df00ff017b82 */ /* 0x000ff00000000800 */
[----:B------:R-:W0:Y:S02]  /*0010*/  LDC R4, c[0x0][0x398] ;  /* 0x0000e600ff047b82 */ /* 0x000e240000000800 */
[----:B0-----:R-:W-:-:S13]  /*0020*/  ISETP.GE.AND P0, PT, R4, 0x1, PT ;  /* 0x000000010400780c */ /* 0x001fda0003f06270 */
[----:B------:R-:W-:Y:S05]  /*0030*/  @!P0 EXIT ;  /* 0x000000000000894d */ /* 0x000fea0003800000 */
[----:B------:R-:W0:Y:S01]  /*0040*/  S2R R13, SR_CTAID.X ;  /* 0x00000000000d7919 */ /* 0x000e220000002500 */
[----:B------:R-:W1:Y:S01]  /*0050*/  LDC.64 R2, c[0x0][0x390] ;  /* 0x0000e400ff027b82 */ /* 0x000e620000000a00 */
[----:B------:R-:W2:Y:S01]  /*0060*/  LDCU.64 UR4, c[0x0][0x358] ;  /* 0x00006b00ff0477ac */ /* 0x000ea20008000a00 */
[C---:B------:R-:W-:Y:S01]  /*0070*/  ISETP.GE.U32.AND P1, PT, R4.reuse, 0x8, PT ;  /* 0x000000080400780c */ /* 0x040fe20003f26070 */
[----:B------:R-:W3:Y:S01]  /*0080*/  S2R R6, SR_CTAID.Y ;  /* 0x0000000000067919 */ /* 0x000ee20000002600 */
[----:B------:R-:W-:Y:S01]  /*0090*/  LOP3.LUT R15, R4, 0x7, RZ, 0xc0, !PT ;  /* 0x00000007040f7812 */ /* 0x000fe200078ec0ff */
[----:B------:R-:W-:-:S03]  /*00a0*/  HFMA2 R0, -RZ, RZ, 0, 0 ;  /* 0x00000000ff007431 */ /* 0x000fc600000001ff */
[----:B------:R-:W-:Y:S01]  /*00b0*/  ISETP.NE.AND P0, PT, R15, RZ, PT ;  /* 0x000000ff0f00720c */ /* 0x000fe20003f05270 */
[----:B0-----:R-:W-:-:S04]  /*00c0*/  IMAD.SHL.U32 R5, R13, 0x80, RZ ;  /* 0x000000800d057824 */ /* 0x001fc800078e00ff */
[----:B---3--:R-:W-:-:S04]  /*00d0*/  IMAD.IADD R7, R5, 0x1, R6 ;  /* 0x0000000105077824 */ /* 0x008fc800078e0206 */
[----:B-1----:R-:W-:-:S05]  /*00e0*/  IMAD.WIDE.U32 R2, R7, 0x4, R2 ;  /* 0x0000000407027825 */ /* 0x002fca00078e0002 */
[----:B--2---:R0:W5:Y:S01]  /*00f0*/  LDG.E R7, desc[UR4][R2.64] ;  /* 0x0000000402077981 */ /* 0x004162000c1e1900 */
[----:B------:R-:W-:Y:S05]  /*0100*/  @!P1 BRA `(.L_x_32) ;  /* 0x0000000000d09947 */ /* 0x000fea0003800000 */
[----:B------:R-:W1:Y:S01]  /*0110*/  LDC.64 R10, c[0x0][0x388] ;  /* 0x0000e200ff0a7b82 */ /* 0x000e620000000a00 */
[----:B------:R-:W-:-:S05]  /*0120*/  LOP3.LUT R0, R4, 0x7ffffff8, RZ, 0xc0, !PT ;  /* 0x7ffffff804007812 */ /* 0x000fca00078ec0ff */
[----:B------:R-:W-:Y:S02]  /*0130*/  IMAD.MOV R12, RZ, RZ, -R0 ;  /* 0x000000ffff0c7224 */ /* 0x000fe400078e0a00 */
[----:B------:R-:W2:Y:S01]  /*0140*/  LDC.64 R8, c[0x0][0x380] ;  /* 0x0000e000ff087b82 */ /* 0x000ea20000000a00 */
[----:B-1----:R-:W-:-:S03]  /*0150*/  IMAD.WIDE.U32 R10, R6, 0x200, R10 ;  /* 0x00000200060a7825 */ /* 0x002fc600078e000a */
[----:B------:R-:W-:Y:S01]  /*0160*/  IADD3 R14, P2, PT, R10, 0x10, RZ ;  /* 0x000000100a0e7810 */ /* 0x000fe20007f5e0ff */
[----:B--2---:R-:W-:-:S04]  /*0170*/  IMAD.WIDE.U32 R8, R13, 0x200, R8 ;  /* 0x000002000d087825 */ /* 0x004fc800078e0008 */
[----:B------:R-:W-:Y:S01]  /*0180*/  IMAD.X R11, RZ, RZ, R11, P2 ;  /* 0x000000ffff0b7224 */ /* 0x000fe200010e060b */
[----:B------:R-:W-:-:S04]  /*0190*/  IADD3 R16, P1, PT, R8, 0x10, RZ ;  /* 0x0000001008107810 */ /* 0x000fc80007f3e0ff */
[----:B------:R-:W-:-:S09]  /*01a0*/  IADD3.X R17, PT, PT, RZ, R9, RZ, P1, !PT ;  /* 0x00000009ff117210 */ /* 0x000fd20000ffe4ff */
.L_x_33:
[----:B------:R-:W-:Y:S01]  /*01b0*/  MOV R8, R16 ;  /* 0x0000001000087202 */ /* 0x000fe20000000f00 */
[----:B------:R-:W-:Y:S01]  /*01c0*/  IMAD.MOV.U32 R9, RZ, RZ, R17 ;  /* 0x000000ffff097224 */ /* 0x000fe200078e0011 */
[----:B------:R-:W-:-:S04]  /*01d0*/  MOV R10, R14 ;  /* 0x0000000e000a7202 */ /* 0x000fc80000000f00 */
[----:B------:R-:W2:Y:S04]  /*01e0*/  LDG.E R14, desc[UR4][R8.64+-0x10] ;  /* 0xfffff004080e7981 */ /* 0x000ea8000c1e1900 */
[----:B-1----:R-:W2:Y:S02]  /*01f0*/  LDG.E R13, desc[UR4][R10.64+-0x10] ;  /* 0xfffff0040a0d7981 */ /* 0x002ea4000c1e1900 */
        /* <DEDUP_REMOVED lines=26> */
[----:B------:R1:W-:Y:S04]  /*03a0*/  STG.E desc[UR4][R2.64], R13 ;  /* 0x0000000d02007986 */ /* 0x0003e8000c101904 */
[----:B------:R-:W2:Y:S04]  /*03b0*/  LDG.E R14, desc[UR4][R8.64+0xc] ;  /* 0x00000c04080e7981 */ /* 0x000ea8000c1e1900 */
[----:B------:R-:W2:Y:S01]  /*03c0*/  LDG.E R16, desc[UR4][R10.64+0xc] ;  /* 0x00000c040a107981 */ /* 0x000ea2000c1e1900 */
[----:B------:R-:W-:Y:S01]  /*03d0*/  ISETP.NE.AND P1, PT, R12, RZ, PT ;  /* 0x000000ff0c00720c */ /* 0x000fe20003f25270 */
[----:B--2---:R-:W-:Y:S01]  /*03e0*/  FFMA R7, R14, R16, R13 ;  /* 0x000000100e077223 */ /* 0x004fe2000000000d */
[----:B------:R-:W-:-:S02]  /*03f0*/  IADD3 R14, P3, PT, R10, 0x20, RZ ;  /* 0x000000200a0e7810 */ /* 0x000fc40007f7e0ff */
[----:B------:R-:W-:Y:S02]  /*0400*/  IADD3 R16, P2, PT, R8, 0x20, RZ ;  /* 0x0000002008107810 */ /* 0x000fe40007f5e0ff */
[----:B------:R1:W-:Y:S01]  /*0410*/  STG.E desc[UR4][R2.64], R7 ;  /* 0x0000000702007986 */ /* 0x0003e2000c101904 */
[----:B------:R-:W-:Y:S01]  /*0420*/  IMAD.X R11, RZ, RZ, R11, P3 ;  /* 0x000000ffff0b7224 */ /* 0x000fe200018e060b */
[----:B---3--:R-:W-:-:S05]  /*0430*/  IADD3.X R17, PT, PT, RZ, R9, RZ, P2, !PT ;  /* 0x00000009ff117210 */ /* 0x008fca00017fe4ff */
[----:B------:R-:W-:Y:S05]  /*0440*/  @P1 BRA `(.L_x_33) ;  /* 0xfffffffc00581947 */ /* 0x000fea000383ffff */
.L_x_32:
[----:B------:R-:W-:Y:S05]  /*0450*/  @!P0 EXIT ;  /* 0x000000000000894d */ /* 0x000fea0003800000 */
[----:B------:R-:W-:Y:S02]  /*0460*/  ISETP.GE.U32.AND P1, PT, R15, 0x4, PT ;  /* 0x000000040f00780c */ /* 0x000fe40003f26070 */
[----:B------:R-:W-:Y:S02]  /*0470*/  LOP3.LUT R8, R4, 0x3, RZ, 0xc0, !PT ;  /* 0x0000000304087812 */ /* 0x000fe400078ec0ff */
[----:B------:R-:W-:Y:S02]  /*0480*/  SHF.L.U32 R9, R6, 0x7, RZ ;  /* 0x0000000706097819 */ /* 0x000fe400000006ff */
[----:B------:R-:W-:-:S07]  /*0490*/  ISETP.NE.AND P0, PT, R8, RZ, PT ;  /* 0x000000ff0800720c */ /* 0x000fce0003f05270 */
[----:B------:R-:W-:Y:S06]  /*04a0*/  @!P1 BRA `(.L_x_34) ;  /* 0x0000000000849947 */ /* 0x000fec0003800000 */
[----:B------:R-:W2:Y:S01]  /*04b0*/  LDC.64 R14, c[0x0][0x380] ;  /* 0x0000e000ff0e7b82 */ /* 0x000ea20000000a00 */
[----:B-1----:R-:W-:Y:S01]  /*04c0*/  IADD3 R13, PT, PT, R9, R0, RZ ;  /* 0x00000000090d7210 */ /* 0x002fe20007ffe0ff */
[----:B------:R-:W-:-:S06]  /*04d0*/  IMAD.IADD R11, R5, 0x1, R0 ;  /* 0x00000001050b7824 */ /* 0x000fcc00078e0200 */
[----:B------:R-:W1:Y:S01]  /*04e0*/  LDC.64 R16, c[0x0][0x388] ;  /* 0x0000e200ff107b82 */ /* 0x000e620000000a00 */
[----:B--2---:R-:W-:-:S07]  /*04f0*/  IMAD.WIDE.U32 R14, R11, 0x4, R14 ;  /* 0x000000040b0e7825 */ /* 0x004fce00078e000e */
[----:B------:R-:W2:Y:S01]  /*0500*/  LDC.64 R10, c[0x0][0x388] ;  /* 0x0000e200ff0a7b82 */ /* 0x000ea20000000a00 */
[----:B------:R-:W3:Y:S01]  /*0510*/  LDG.E R14, desc[UR4][R14.64] ;  /* 0x000000040e0e7981 */ /* 0x000ee2000c1e1900 */
[----:B-1----:R-:W-:-:S06]  /*0520*/  IMAD.WIDE.U32 R16, R13, 0x4, R16 ;  /* 0x000000040d107825 */ /* 0x002fcc00078e0010 */
[----:B------:R-:W1:Y:S01]  /*0530*/  LDC.64 R12, c[0x0][0x380] ;  /* 0x0000e000ff0c7b82 */ /* 0x000e620000000a00 */
[----:B------:R-:W3:Y:S01]  /*0540*/  LDG.E R16, desc[UR4][R16.64] ;  /* 0x0000000410107981 */ /* 0x000ee2000c1e1900 */
[-C--:B------:R-:W-:Y:S02]  /*0550*/  IADD3 R19, P1, PT, R5, R0.reuse, RZ ;  /* 0x0000000005137210 */ /* 0x080fe40007f3e0ff */
[----:B------:R-:W-:-:S03]  /*0560*/  IADD3 R6, P2, PT, R9, R0, RZ ;  /* 0x0000000009067210 */ /* 0x000fc60007f5e0ff */
[----:B------:R-:W-:Y:S01]  /*0570*/  IMAD.X R20, RZ, RZ, RZ, P1 ;  /* 0x000000ffff147224 */ /* 0x000fe200008e06ff */
[----:B------:R-:W-:Y:S02]  /*0580*/  IADD3.X R18, PT, PT, RZ, RZ, RZ, P2, !PT ;  /* 0x000000ffff127210 */ /* 0x000fe400017fe4ff */
[----:B--2---:R-:W-:-:S04]  /*0590*/  LEA R10, P2, R6, R10, 0x2 ;  /* 0x0000000a060a7211 */ /* 0x004fc800078410ff */
[----:B------:R-:W-:Y:S02]  /*05a0*/  LEA.HI.X R11, R6, R11, R18, 0x2, P2 ;  /* 0x0000000b060b7211 */ /* 0x000fe400010f1412 */
[----:B-1----:R-:W-:-:S04]  /*05b0*/  LEA R12, P1, R19, R12, 0x2 ;  /* 0x0000000c130c7211 */ /* 0x002fc800078210ff */
[----:B------:R-:W-:Y:S01]  /*05c0*/  LEA.HI.X R13, R19, R13, R20, 0x2, P1 ;  /* 0x0000000d130d7211 */ /* 0x000fe200008f1414 */
[----:B---3-5:R-:W-:-:S05]  /*05d0*/  FFMA R7, R14, R16, R7 ;  /* 0x000000100e077223 */ /* 0x028fca0000000007 */
        /* <DEDUP_REMOVED lines=14> */
.L_x_34:
[----:B------:R-:W-:Y:S05]  /*06c0*/  @!P0 EXIT ;  /* 0x000000000000894d */ /* 0x000fea0003800000 */
[----:B------:R-:W-:Y:S02]  /*06d0*/  ISETP.NE.AND P1, PT, R8, 0x1, PT ;  /* 0x000000010800780c */ /* 0x000fe40003f25270 */
[----:B------:R-:W-:-:S04]  /*06e0*/  LOP3.LUT R4, R4, 0x1, RZ, 0xc0, !PT ;  /* 0x0000000104047812 */ /* 0x000fc800078ec0ff */
[----:B------:R-:W-:-:S07]  /*06f0*/  ISETP.NE.U32.AND P0, PT, R4, 0x1, PT ;  /* 0x000000010400780c */ /* 0x000fce0003f05070 */
[----:B------:R-:W-:Y:S06]  /*0700*/  @!P1 BRA `(.L_x_35) ;  /* 0x0000000000649947 */ /* 0x000fec0003800000 */
[----:B------:R-:W3:Y:S01]  /*0710*/  LDC.64 R10, c[0x0][0x380] ;  /* 0x0000e000ff0a7b82 */ /* 0x000ee20000000a00 */
[----:B--2---:R-:W-:Y:S01]  /*0720*/  IADD3 R15, PT, PT, R5, R0, RZ ;  /* 0x00000000050f7210 */ /* 0x004fe20007ffe0ff */
[----:B------:R-:W-:-:S06]  /*0730*/  IMAD.IADD R17, R9, 0x1, R0 ;  /* 0x0000000109117824 */ /* 0x000fcc00078e0200 */
[----:B-1----:R-:W1:Y:S01]  /*0740*/  LDC.64 R12, c[0x0][0x388] ;  /* 0x0000e200ff0c7b82 */ /* 0x002e620000000a00 */
[----:B---3--:R-:W-:-:S07]  /*0750*/  IMAD.WIDE.U32 R14, R15, 0x4, R10 ;  /* 0x000000040f0e7825 */ /* 0x008fce00078e000a */
        /* <DEDUP_REMOVED lines=16> */
[----:B------:R-:W2:Y:S01]  /*0860*/  LDG.E R10, desc[UR4][R10.64+0x4] ;  /* 0x000004040a0a7981 */ /* 0x000ea2000c1e1900 */
[----:B------:R-:W-:Y:S01]  /*0870*/  IADD3 R0, PT, PT, R0, 0x2, RZ ;  /* 0x0000000200007810 */ /* 0x000fe20007ffe0ff */
[----:B--2---:R-:W-:-:S05]  /*0880*/  FFMA R7, R12, R10, R15 ;  /* 0x0000000a0c077223 */ /* 0x004fca000000000f */
[----:B------:R3:W-:Y:S02]  /*0890*/  STG.E desc[UR4][R2.64], R7 ;  /* 0x0000000702007986 */ /* 0x0007e4000c101904 */
.L_x_35:
[----:B------:R-:W-:Y:S05]  /*08a0*/  @P0 EXIT ;  /* 0x000000000000094d */ /* 0x000fea0003800000 */
[----:B------:R-:W4:Y:S01]  /*08b0*/  LDC.64 R10, c[0x0][0x380] ;  /* 0x0000e000ff0a7b82 */ /* 0x000f220000000a00 */
[----:B------:R-:W-:Y:S01]  /*08c0*/  IADD3 R9, PT, PT, R9, R0, RZ ;  /* 0x0000000009097210 */ /* 0x000fe20007ffe0ff */
[----:B------:R-:W-:-:S06]  /*08d0*/  IMAD.IADD R5, R5, 0x1, R0 ;  /* 0x0000000105057824 */ /* 0x000fcc00078e0200 */
[----:B-1----:R-:W1:Y:S01]  /*08e0*/  LDC.64 R12, c[0x0][0x388] ;  /* 0x0000e200ff0c7b82 */ /* 0x002e620000000a00 */
[----:B----4-:R-:W-:-:S06]  /*08f0*/  IMAD.WIDE.U32 R4, R5, 0x4, R10 ;  /* 0x0000000405047825 */ /* 0x010fcc00078e000a */
[----:B------:R-:W2:Y:S01]  /*0900*/  LDG.E R4, desc[UR4][R4.64] ;  /* 0x0000000404047981 */ /* 0x000ea2000c1e1900 */
[----:B-1----:R-:W-:-:S06]  /*0910*/  IMAD.WIDE.U32 R8, R9, 0x4, R12 ;  /* 0x0000000409087825 */ /* 0x002fcc00078e000c */
[----:B------:R-:W2:Y:S02]  /*0920*/  LDG.E R8, desc[UR4][R8.64] ;  /* 0x0000000408087981 */ /* 0x000ea4000c1e1900 */
[----:B--23-5:R-:W-:-:S05]  /*0930*/  FFMA R7, R4, R8, R7 ;  /* 0x0000000804077223 */ /* 0x02cfca0000000007 */
[----:B------:R-:W-:Y:S01]  /*0940*/  STG.E desc[UR4][R2.64], R7 ;  /* 0x0000000702007986 */ /* 0x000fe2000c101904 */
[----:B------:R-:W-:Y:S05]  /*0950*/  EXIT ;  /* 0x000000000000794d */ /* 0x000fea0003800000 */
.L_x_36:
        /* <DEDUP_REMOVED lines=10> */
.L_x_41:


//--------------------- .nv.shared.reserved.0     --------------------------
	.section	.nv.shared.reserved.0,"aw",@nobits
	.weak		__nv_reservedSMEM_offset_0_alias
	.size		__nv_reservedSMEM_offset_0_alias, 0, 64
	.other		__nv_reservedSMEM_offset_0_alias,@"STO_CUDA_RESERVED_SHARED STV_DEFAULT"
__nv_reservedSMEM_offset_0_alias:
	.zero		0
	.zero		64


//--------------------- .nv.constant0._Z45multiplyMatrixGPUByBlocksThreads2DNonMultiplePfS_S_i --------------------------
	.section	.nv.constant0._Z45multiplyMatrixGPUByBlocksThreads2DNonMultiplePfS_S_i,"a",@progbits
	.sectionflags	@""
	.align	4
.nv.constant0._Z45multiplyMatrixGPUByBlocksThreads2DNonMultiplePfS_S_i:
	.zero		924


//--------------------- .nv.constant0._Z34multiplyMatrixGPUByBlocksThreads2DPfS_S_i --------------------------
	.section	.nv.constant0._Z34multiplyMatrixGPUByBlocksThreads2DPfS_S_i,"a",@progbits
	.sectionflags	@""
	.align	4
.nv.constant0._Z34multiplyMatrixGPUByBlocksThreads2DPfS_S_i:
	.zero		924


//--------------------- .nv.constant0._Z45multiplyMatrixGPUByBlocksThreads1DNonMultiplePfS_S_i --------------------------
	.section	.nv.constant0._Z45multiplyMatrixGPUByBlocksThreads1DNonMultiplePfS_S_i,"a",@progbits
	.sectionflags	@""
	.align	4
.nv.constant0._Z45multiplyMatrixGPUByBlocksThreads1DNonMultiplePfS_S_i:
	.zero		924


//--------------------- .nv.constant0._Z34multiplyMatrixGPUByBlocksThreads1DPfS_S_i --------------------------
	.section	.nv.constant0._Z34multiplyMatrixGPUByBlocksThreads1DPfS_S_i,"a",@progbits
	.sectionflags	@""
	.align	4
.nv.constant0._Z34multiplyMatrixGPUByBlocksThreads1DPfS_S_i:
	.zero		924


//--------------------- .nv.constant0._Z25multiplyMatrixGPUByBlocksPfS_S_i --------------------------
	.section	.nv.constant0._Z25multiplyMatrixGPUByBlocksPfS_S_i,"a",@progbits
	.sectionflags	@""
	.align	4
.nv.constant0._Z25multiplyMatrixGPUByBlocksPfS_S_i:
	.zero		924


//--------------------- SYMBOLS --------------------------

	.type		.nv.reservedSmem.offset0,@object
	.size		.nv.reservedSmem.offset0,0x4
